	.target	sm_90a

	.elftype	@"ET_EXEC"


//--------------------- .note.nv.tkinfo           --------------------------
	.section	.note.nv.tkinfo,"",@"SHT_NOTE"
	.sectionflags	@"SHF_NOTE_NV_TKINFO"
	.tkinfo
        /*0018*/ 	.word	0x00000002
        /*0030*/ 	.string	""
        /*0030*/ 	.string	"ptxas"
        /*0030*/ 	.string	"Cuda compilation tools, release 13.0, V13.0.88"
        /*0030*/ 	.string	"Build cuda_13.0.r13.0/compiler.36424714_0"
        /*0030*/ 	.string	"-v  -suppress-debug-info  -lineinfo  -arch sm_90a "



//--------------------- .note.nv.cuinfo           --------------------------
	.section	.note.nv.cuinfo,"",@"SHT_NOTE"
	.sectionflags	@"SHF_NOTE_NV_CUINFO"
        /*0018*/ 	.short	0x0002
        /*001a*/ 	.short	0x005a
        /*001c*/ 	.short	0x0082
	.zero		2


//--------------------- .nv.info                  --------------------------
	.section	.nv.info,"",@"SHT_CUDA_INFO"
	.align	4


	//----- nvinfo : EIATTR_REGCOUNT
	.align		4
        /*0000*/ 	.byte	0x04, 0x2f
        /*0002*/ 	.short	(.L_1 - .L_0)
	.align		4
.L_0:
        /*0004*/ 	.word	index@(gluon_wgmma)
        /*0008*/ 	.word	0x000000ff


	//----- nvinfo : EIATTR_FRAME_SIZE
	.align		4
.L_1:
        /*000c*/ 	.byte	0x04, 0x11
        /*000e*/ 	.short	(.L_3 - .L_2)
	.align		4
.L_2:
        /*0010*/ 	.word	index@(gluon_wgmma)
        /*0014*/ 	.word	0x00000270


	//----- nvinfo : EIATTR_MIN_STACK_SIZE
	.align		4
.L_3:
        /*0018*/ 	.byte	0x04, 0x12
        /*001a*/ 	.short	(.L_5 - .L_4)
	.align		4
.L_4:
        /*001c*/ 	.word	index@(gluon_wgmma)
        /*0020*/ 	.word	0x00000270
.L_5:


//--------------------- .nv.compat                --------------------------
	.section	.nv.compat,"",@"SHT_CUDA_COMPAT_INFO"
	.align	4
        /*0000*/ 	.byte	0x02, 0x09, 0x01, 0x00, 0x02, 0x02, 0x04, 0x00, 0x02, 0x05, 0x05, 0x00, 0x03, 0x07, 0x01, 0x01
        /*0010*/ 	.byte	0x02, 0x03, 0x03, 0x00, 0x02, 0x06, 0x01, 0x00, 0x04, 0x0b, 0x08, 0x00, 0x00, 0x00, 0x00, 0x00
        /*0020*/ 	.byte	0x00, 0x00, 0x00, 0x00


//--------------------- .nv.info.gluon_wgmma      --------------------------
	.section	.nv.info.gluon_wgmma,"",@"SHT_CUDA_INFO"
	.sectionflags	@""
	.align	4


	//----- nvinfo : EIATTR_CUDA_API_VERSION
	.align		4
        /*0000*/ 	.byte	0x04, 0x37
        /*0002*/ 	.short	(.L_7 - .L_6)
.L_6:
        /*0004*/ 	.word	0x00000082


	//----- nvinfo : EIATTR_KPARAM_INFO
	.align		4
.L_7:
        /*0008*/ 	.byte	0x04, 0x17
        /*000a*/ 	.short	(.L_9 - .L_8)
.L_8:
        /*000c*/ 	.word	0x00000000
        /*0010*/ 	.short	0x000a
        /*0012*/ 	.short	0x0048
        /*0014*/ 	.byte	0x00, 0xf4, 0x21, 0x00


	//----- nvinfo : EIATTR_KPARAM_INFO
	.align		4
.L_9:
        /*0018*/ 	.byte	0x04, 0x17
        /*001a*/ 	.short	(.L_11 - .L_10)
.L_10:
        /*001c*/ 	.word	0x00000000
        /*0020*/ 	.short	0x0009
        /*0022*/ 	.short	0x0040
        /*0024*/ 	.byte	0x00, 0xf4, 0x21, 0x00


	//----- nvinfo : EIATTR_KPARAM_INFO
	.align		4
.L_11:
        /*0028*/ 	.byte	0x04, 0x17
        /*002a*/ 	.short	(.L_13 - .L_12)
.L_12:
        /*002c*/ 	.word	0x00000000
        /*0030*/ 	.short	0x0008
        /*0032*/ 	.short	0x0038
        /*0034*/ 	.byte	0x00, 0xf0, 0x21, 0x00


	//----- nvinfo : EIATTR_KPARAM_INFO
	.align		4
.L_13:
        /*0038*/ 	.byte	0x04, 0x17
        /*003a*/ 	.short	(.L_15 - .L_14)
.L_14:
        /*003c*/ 	.word	0x00000000
        /*0040*/ 	.short	0x0007
        /*0042*/ 	.short	0x0030
        /*0044*/ 	.byte	0x00, 0xf0, 0x21, 0x00


	//----- nvinfo : EIATTR_KPARAM_INFO
	.align		4
.L_15:
        /*0048*/ 	.byte	0x04, 0x17
        /*004a*/ 	.short	(.L_17 - .L_16)
.L_16:
        /*004c*/ 	.word	0x00000000
        /*0050*/ 	.short	0x0006
        /*0052*/ 	.short	0x0028
        /*0054*/ 	.byte	0x00, 0xf0, 0x21, 0x00


	//----- nvinfo : EIATTR_KPARAM_INFO
	.align		4
.L_17:
        /*0058*/ 	.byte	0x04, 0x17
        /*005a*/ 	.short	(.L_19 - .L_18)
.L_18:
        /*005c*/ 	.word	0x00000000
        /*0060*/ 	.short	0x0005
        /*0062*/ 	.short	0x0020
        /*0064*/ 	.byte	0x00, 0xf0, 0x11, 0x00


	//----- nvinfo : EIATTR_KPARAM_INFO
	.align		4
.L_19:
        /*0068*/ 	.byte	0x04, 0x17
        /*006a*/ 	.short	(.L_21 - .L_20)
.L_20:
        /*006c*/ 	.word	0x00000000
        /*0070*/ 	.short	0x0004
        /*0072*/ 	.short	0x001c
        /*0074*/ 	.byte	0x00, 0xf0, 0x11, 0x00


	//----- nvinfo : EIATTR_KPARAM_INFO
	.align		4
.L_21:
        /*0078*/ 	.byte	0x04, 0x17
        /*007a*/ 	.short	(.L_23 - .L_22)
.L_22:
        /*007c*/ 	.word	0x00000000
        /*0080*/ 	.short	0x0003
        /*0082*/ 	.short	0x0018
        /*0084*/ 	.byte	0x00, 0xf0, 0x11, 0x00


	//----- nvinfo : EIATTR_KPARAM_INFO
	.align		4
.L_23:
        /*0088*/ 	.byte	0x04, 0x17
        /*008a*/ 	.short	(.L_25 - .L_24)
.L_24:
        /*008c*/ 	.word	0x00000000
        /*0090*/ 	.short	0x0002
        /*0092*/ 	.short	0x0010
        /*0094*/ 	.byte	0x00, 0xf4, 0x21, 0x00


	//----- nvinfo : EIATTR_KPARAM_INFO
	.align		4
.L_25:
        /*0098*/ 	.byte	0x04, 0x17
        /*009a*/ 	.short	(.L_27 - .L_26)
.L_26:
        /*009c*/ 	.word	0x00000000
        /*00a0*/ 	.short	0x0001
        /*00a2*/ 	.short	0x0008
        /*00a4*/ 	.byte	0x00, 0xf4, 0x21, 0x00


	//----- nvinfo : EIATTR_KPARAM_INFO
	.align		4
.L_27:
        /*00a8*/ 	.byte	0x04, 0x17
        /*00aa*/ 	.short	(.L_29 - .L_28)
.L_28:
        /*00ac*/ 	.word	0x00000000
        /*00b0*/ 	.short	0x0000
        /*00b2*/ 	.short	0x0000
        /*00b4*/ 	.byte	0x00, 0xf4, 0x21, 0x00


	//----- nvinfo : EIATTR_SPARSE_MMA_MASK
	.align		4
.L_29:
        /*00b8*/ 	.byte	0x03, 0x50
        /*00ba*/ 	.short	0x0000


	//----- nvinfo : EIATTR_MAXREG_COUNT
	.align		4
        /*00bc*/ 	.byte	0x03, 0x1b
        /*00be*/ 	.short	0x00ff


	//----- nvinfo : EIATTR_NUM_BARRIERS
	.align		4
        /*00c0*/ 	.byte	0x02, 0x4c
        /*00c2*/ 	.byte	0x01
	.zero		1


	//----- nvinfo : EIATTR_ANNOTATIONS
	.align		4
        /*00c4*/ 	.byte	0x04, 0x55
        /*00c6*/ 	.short	(.L_31 - .L_30)


	//   ....[0]....
.L_30:
        /*00c8*/ 	.word	0x00000001
        /*00cc*/ 	.byte	0x70, 0x11, 0x00, 0x00, 0x01, 0x00, 0x00, 0x00, 0xc0, 0x12, 0x00, 0x00, 0x01, 0x00, 0x00, 0x00
        /* <DEDUP_REMOVED lines=272> */
        /*11dc*/ 	.byte	0x70, 0x48, 0x00, 0x00, 0x01, 0x00, 0x00, 0x00, 0x80, 0x48, 0x00, 0x00


	//----- nvinfo : EIATTR_MERCURY_ISA_VERSION
	.align		4
.L_31:
        /*11e8*/ 	.byte	0x03, 0x5f
        /*11ea*/ 	.short	0x0101


	//----- nvinfo : EIATTR_INT_WARP_WIDE_INSTR_OFFSETS
	.align		4
        /*11ec*/ 	.byte	0x04, 0x31
        /*11ee*/ 	.short	(.L_33 - .L_32)


	//   ....[0]....
.L_32:
        /*11f0*/ 	.word	0x000012f0


	//   ....[1]....
        /*11f4*/ 	.word	0x00001310


	//   ....[2]....
        /*11f8*/ 	.word	0x00001330


	//   ....[3]....
        /*11fc*/ 	.word	0x00001410


	//   ....[4]....
        /*1200*/ 	.word	0x00001470


	//   ....[5]....
        /*1204*/ 	.word	0x00002d90


	//   ....[6]....
        /*1208*/ 	.word	0x00002da0


	//   ....[7]....
        /*120c*/ 	.word	0x00002e40


	//   ....[8]....
        /*1210*/ 	.word	0x00002e50


	//----- nvinfo : EIATTR_COOP_GROUP_MASK_REGIDS
	.align		4
.L_33:
        /*1214*/ 	.byte	0x04, 0x29
        /*1216*/ 	.short	(.L_35 - .L_34)


	//   ....[0]....
.L_34:
        /*1218*/ 	.word	0xffffffff


	//   ....[1]....
        /*121c*/ 	.word	0xffffffff


	//   ....[2]....
        /*1220*/ 	.word	0xffffffff


	//----- nvinfo : EIATTR_COOP_GROUP_INSTR_OFFSETS
	.align		4
.L_35:
        /*1224*/ 	.byte	0x04, 0x28
        /*1226*/ 	.short	(.L_37 - .L_36)


	//   ....[0]....
.L_36:
        /*1228*/ 	.word	0x00000170


	//   ....[1]....
        /*122c*/ 	.word	0x00000710


	//   ....[2]....
        /*1230*/ 	.word	0x00000d00


	//----- nvinfo : EIATTR_MBARRIER_INSTR_OFFSETS
	.align		4
.L_37:
        /*1234*/ 	.byte	0x04, 0x39
        /*1236*/ 	.short	(.L_39 - .L_38)


	//   ....[0]....
.L_38:
        /*1238*/ 	.word	0x00001b60
        /*123c*/ 	.word	0x000000ff
        /*1240*/ 	.word	0x00060000
        /*1244*/ 	.short	0x0100
        /*1246*/ 	.byte	0x38
	.zero		1


	//   ....[1]....
        /*1248*/ 	.word	0x00001d10
        /*124c*/ 	.word	0x000000ff
        /*1250*/ 	.word	0x00060008
        /*1254*/ 	.short	0x0100
        /*1256*/ 	.byte	0x38
	.zero		1


	//   ....[2]....
        /*1258*/ 	.word	0x00001ec0
        /*125c*/ 	.word	0x000000ff
        /*1260*/ 	.word	0x00060010
        /*1264*/ 	.short	0x0100
        /*1266*/ 	.byte	0x38
	.zero		1


	//   ....[3]....
        /*1268*/ 	.word	0x00002070
        /*126c*/ 	.word	0x000000ff
        /*1270*/ 	.word	0x00060018
        /*1274*/ 	.short	0x0100
        /*1276*/ 	.byte	0x38
	.zero		1


	//   ....[4]....
        /*1278*/ 	.word	0x00002f00
        /*127c*/ 	.word	0x000000ff
        /*1280*/ 	.word	0x00060000
        /*1284*/ 	.short	0x010a
        /*1286*/ 	.byte	0x16
	.zero		1


	//   ....[5]....
        /*1288*/ 	.word	0x00003fd0
        /*128c*/ 	.word	0x000000ff
        /*1290*/ 	.word	0x00060000
        /*1294*/ 	.short	0x0108
        /*1296*/ 	.byte	0x38
	.zero		1


	//   ....[6]....
        /*1298*/ 	.word	0x00004040
        /*129c*/ 	.word	0x000000ff
        /*12a0*/ 	.word	0x00060008
        /*12a4*/ 	.short	0x0108
        /*12a6*/ 	.byte	0x38
	.zero		1


	//   ....[7]....
        /*12a8*/ 	.word	0x000040b0
        /*12ac*/ 	.word	0x000000ff
        /*12b0*/ 	.word	0x00060010
        /*12b4*/ 	.short	0x0108
        /*12b6*/ 	.byte	0x38
	.zero		1


	//   ....[8]....
        /*12b8*/ 	.word	0x00004a00
        /*12bc*/ 	.word	0x000000ff
        /*12c0*/ 	.word	0x00060018
        /*12c4*/ 	.short	0x0108
        /*12c6*/ 	.byte	0x38
	.zero		1


	//   ....[9]....
        /*12c8*/ 	.word	0x00005430
        /*12cc*/ 	.word	0x000000ff
        /*12d0*/ 	.word	0x00060000
        /*12d4*/ 	.short	0x010a
        /*12d6*/ 	.byte	0x16
	.zero		1


	//----- nvinfo : EIATTR_NUM_MBARRIERS
	.align		4
.L_39:
        /*12d8*/ 	.byte	0x03, 0x38
        /*12da*/ 	.short	0x0004


	//----- nvinfo : EIATTR_EXIT_INSTR_OFFSETS
	.align		4
        /*12dc*/ 	.byte	0x04, 0x1c
        /*12de*/ 	.short	(.L_41 - .L_40)


	//   ....[0]....
.L_40:
        /*12e0*/ 	.word	0x00005420


	//----- nvinfo : EIATTR_REQNTID
	.align		4
.L_41:
        /*12e4*/ 	.byte	0x04, 0x10
        /*12e6*/ 	.short	(.L_43 - .L_42)
.L_42:
        /*12e8*/ 	.word	0x00000080
        /*12ec*/ 	.word	0x00000001
        /*12f0*/ 	.word	0x00000001


	//----- nvinfo : EIATTR_CRS_STACK_SIZE
	.align		4
.L_43:
        /*12f4*/ 	.byte	0x04, 0x1e
        /*12f6*/ 	.short	(.L_45 - .L_44)
.L_44:
        /*12f8*/ 	.word	0x00000000


	//----- nvinfo : EIATTR_CBANK_PARAM_SIZE
	.align		4
.L_45:
        /*12fc*/ 	.byte	0x03, 0x19
        /*12fe*/ 	.short	0x0050


	//----- nvinfo : EIATTR_PARAM_CBANK
	.align		4
        /*1300*/ 	.byte	0x04, 0x0a
        /*1302*/ 	.short	(.L_47 - .L_46)
	.align		4
.L_46:
        /*1304*/ 	.word	index@(.nv.constant0.gluon_wgmma)
        /*1308*/ 	.short	0x0210
        /*130a*/ 	.short	0x0050


	//----- nvinfo : EIATTR_SW_WAR
	.align		4
.L_47:
        /*130c*/ 	.byte	0x04, 0x36
        /*130e*/ 	.short	(.L_49 - .L_48)
.L_48:
        /*1310*/ 	.word	0x00000008
.L_49:


//--------------------- .nv.callgraph             --------------------------
	.section	.nv.callgraph,"",@"SHT_CUDA_CALLGRAPH"
	.align	4
	.sectionentsize	8
	.align		4
        /*0000*/ 	.word	0x00000000
	.align		4
        /*0004*/ 	.word	0xffffffff
	.align		4
        /*0008*/ 	.word	0x00000000
	.align		4
        /*000c*/ 	.word	0xfffffffe
	.align		4
        /*0010*/ 	.word	0x00000000
	.align		4
        /*0014*/ 	.word	0xfffffffd
	.align		4
        /*0018*/ 	.word	0x00000000
	.align		4
        /*001c*/ 	.word	0xfffffffc


//--------------------- .text.gluon_wgmma         --------------------------
	.section	.text.gluon_wgmma,"ax",@progbits
	.align	128
        .global         gluon_wgmma
        .type           gluon_wgmma,@function
        .size           gluon_wgmma,(.L_x_52 - gluon_wgmma)
        .other          gluon_wgmma,@"STO_CUDA_ENTRY STV_DEFAULT"
gluon_wgmma:
.text.gluon_wgmma:
[----:B------:R-:W1:Y:S01]  /*0000*/  LDC R1, c[0x0][0x28] ;  /* 0x00000a00ff017b82 */ /* 0x000e620000000800 */
[----:B------:R-:W2:Y:S07]  /*0010*/  S2R R3, SR_TID.X ;  /* 0x0000000000037919 */ /* 0x000eae0000002100 */
[----:B------:R-:W3:Y:S01]  /*0020*/  S2UR UR4, SR_CgaCtaId ;  /* 0x00000000000479c3 */ /* 0x000ee20000008800 */
[----:B------:R-:W-:Y:S01]  /*0030*/  UMOV UR56, 0x400 ;  /* 0x0000040000387882 */ /* 0x000fe20000000000 */
[----:B------:R-:W-:Y:S01]  /*0040*/  ULDC UR6, c[0x0][0xc] ;  /* 0x0000030000067ab9 */ /* 0x000fe20000000800 */
[----:B------:R-:W-:Y:S01]  /*0050*/  ULDC.64 UR48, c[0x0][0x250] ;  /* 0x0000940000307ab9 */ /* 0x000fe20000000a00 */
[----:B------:R-:W-:Y:S01]  /*0060*/  UMOV UR55, URZ ;  /* 0x0000003f00377c82 */ /* 0x000fe20008000000 */
[----:B------:R-:W-:Y:S01]  /*0070*/  BSSY B0, `(.L_x_0) ;  /* 0x000001f000007945 */ /* 0x000fe20003800000 */
[----:B-1----:R-:W-:-:S02]  /*0080*/  VIADD R1, R1, 0xfffffd90 ;  /* 0xfffffd9001017836 */ /* 0x002fc40000000000 */
[----:B------:R-:W1:Y:S08]  /*0090*/  LDC R6, c[0x0][0x228] ;  /* 0x00008a00ff067b82 */ /* 0x000e700000000800 */
[----:B------:R-:W4:Y:S08]  /*00a0*/  LDC R13, c[0x0][0x230] ;  /* 0x00008c00ff0d7b82 */ /* 0x000f300000000800 */
[----:B------:R-:W-:Y:S01]  /*00b0*/  S2UR UR50, SR_CTAID.Y ;  /* 0x00000000003279c3 */ /* 0x000fe20000002600 */
[----:B---3--:R-:W-:-:S03]  /*00c0*/  ULEA UR56, UR4, UR56, 0x18 ;  /* 0x0000003804387291 */ /* 0x008fc6000f8ec03f */
[----:B------:R-:W-:Y:S01]  /*00d0*/  ULDC UR4, c[0x0][0x10] ;  /* 0x0000040000047ab9 */ /* 0x000fe20000000800 */
[----:B--2---:R-:W-:-:S03]  /*00e0*/  LOP3.LUT R2, R3, 0x7f, RZ, 0xc0, !PT ;  /* 0x0000007f03027812 */ /* 0x004fc600078ec0ff */
[----:B------:R-:W2:Y:S01]  /*00f0*/  S2UR UR5, SR_CTAID.Z ;  /* 0x00000000000579c3 */ /* 0x000ea20000002700 */
[----:B-1----:R-:W-:Y:S01]  /*0100*/  VIADD R6, R6, 0xffffffff ;  /* 0xffffffff06067836 */ /* 0x002fe20000000000 */
[C---:B------:R-:W-:Y:S02]  /*0110*/  ISETP.GE.U32.AND P0, PT, R2.reuse, 0x20, PT ;  /* 0x000000200200780c */ /* 0x040fe40003f06070 */
[C---:B------:R-:W-:Y:S02]  /*0120*/  ISETP.NE.U32.AND P2, PT, R2.reuse, RZ, PT ;  /* 0x000000ff0200720c */ /* 0x040fe40003f45070 */
[----:B------:R-:W-:Y:S02]  /*0130*/  LEA R12, R2, UR56, 0x2 ;  /* 0x00000038020c7c11 */ /* 0x000fe4000f8e10ff */
[----:B------:R-:W1:Y:S01]  /*0140*/  S2UR UR51, SR_CTAID.X ;  /* 0x00000000003379c3 */ /* 0x000e620000002500 */
[----:B----4-:R-:W-:-:S06]  /*0150*/  VIADD R9, R13, 0xffffffff ;  /* 0xffffffff0d097836 */ /* 0x010fcc0000000000 */
[----:B------:R3:W-:Y:S01]  /*0160*/  @!P0 STS [R12], RZ ;  /* 0x000000ff0c008388 */ /* 0x0007e20000000800 */
[----:B------:R-:W-:-:S03]  /*0170*/  NOP ;  /* 0x0000000000007918 */ /* 0x000fc60000000000 */
[----:B------:R3:W-:Y:S01]  /*0180*/  @!P2 STS [UR56+0x24], R6 ;  /* 0x00002406ff00a988 */ /* 0x0007e20008000838 */
[----:B--2---:R-:W-:-:S03]  /*0190*/  UIMAD UR4, UR5, UR4, UR50 ;  /* 0x00000004050472a4 */ /* 0x004fc6000f8e0232 */
[----:B------:R3:W-:Y:S01]  /*01a0*/  @!P2 STS [UR56+0x20], R9 ;  /* 0x00002009ff00a988 */ /* 0x0007e20008000838 */
[----:B-1----:R-:W-:-:S04]  /*01b0*/  UIMAD UR4, UR4, UR6, UR51 ;  /* 0x00000006040472a4 */ /* 0x002fc8000f8e0233 */
[----:B------:R-:W-:-:S04]  /*01c0*/  UIMAD UR8, UR4, 0x180, URZ ;  /* 0x00000180040878a4 */ /* 0x000fc8000f8e023f */
[----:B------:R-:W-:-:S04]  /*01d0*/  UIADD3 UR4, UP0, UR8, UR48, URZ ;  /* 0x0000003008047290 */ /* 0x000fc8000ff1e03f */
[----:B------:R-:W-:Y:S01]  /*01e0*/  ULEA.HI.X.SX32 UR5, UR8, UR49, 0x1, UP0 ;  /* 0x0000003108057291 */ /* 0x000fe200080f0e3f */
[----:B---3--:R-:W-:Y:S11]  /*01f0*/  @P2 BRA `(.L_x_1) ;  /* 0x0000000000182947 */ /* 0x008ff60003800000 */
[----:B------:R-:W1:Y:S01]  /*0200*/  LDS R0, [UR56+0x8] ;  /* 0x00000838ff007984 */ /* 0x000e620008000800 */
[----:B------:R-:W2:Y:S01]  /*0210*/  LDC.64 R10, c[0x0][0x210] ;  /* 0x00008400ff0a7b82 */ /* 0x000ea20000000a00 */
[----:B------:R-:W-:Y:S02]  /*0220*/  IMAD.MOV.U32 R5, RZ, RZ, 0x70 ;  /* 0x00000070ff057424 */ /* 0x000fe400078e00ff */
[----:B--2---:R2:W-:Y:S03]  /*0230*/  STS.64 [UR56], R10 ;  /* 0x0000000aff007988 */ /* 0x0045e60008000a38 */
[----:B-1----:R-:W-:-:S05]  /*0240*/  LOP3.LUT R0, R0, 0x10, R5, 0xd8, !PT ;  /* 0x0000001000007812 */ /* 0x002fca00078ed805 */
[----:B------:R2:W-:Y:S02]  /*0250*/  STS [UR56+0x8], R0 ;  /* 0x00000800ff007988 */ /* 0x0005e40008000838 */
.L_x_1:
[----:B------:R-:W-:Y:S05]  /*0260*/  BSYNC B0 ;  /* 0x0000000000007941 */ /* 0x000fea0003800000 */
.L_x_0:
[----:B------:R-:W-:Y:S04]  /*0270*/  BSSY B0, `(.L_x_2) ;  /* 0x000000a000007945 */ /* 0x000fe80003800000 */
[----:B------:R-:W-:Y:S05]  /*0280*/  @P2 BRA `(.L_x_3) ;  /* 0x0000000000202947 */ /* 0x000fea0003800000 */
[----:B--2---:R-:W1:Y:S01]  /*0290*/  LDS R0, [UR56+0x34] ;  /* 0x00003438ff007984 */ /* 0x004e620008000800 */
[----:B------:R-:W-:Y:S02]  /*02a0*/  IMAD.MOV.U32 R5, RZ, RZ, 0x3f000000 ;  /* 0x3f000000ff057424 */ /* 0x000fe400078e00ff */
[----:B------:R-:W-:Y:S01]  /*02b0*/  @!P2 IMAD.MOV.U32 R4, RZ, RZ, 0x7f ;  /* 0x0000007fff04a424 */ /* 0x000fe200078e00ff */
[----:B------:R-:W2:Y:S02]  /*02c0*/  @!P2 LDS R7, [UR56+0x38] ;  /* 0x00003838ff07a984 */ /* 0x000ea40008000800 */
[----:B-1----:R-:W-:Y:S02]  /*02d0*/  LOP3.LUT R0, R0, 0xff000000, R5, 0xb8, !PT ;  /* 0xff00000000007812 */ /* 0x002fe400078eb805 */
[----:B--2---:R-:W-:-:S03]  /*02e0*/  @!P2 LOP3.LUT R4, R7, 0xff, R4, 0xb8, !PT ;  /* 0x000000ff0704a812 */ /* 0x004fc600078eb804 */
[----:B------:R1:W-:Y:S04]  /*02f0*/  STS [UR56+0x34], R0 ;  /* 0x00003400ff007988 */ /* 0x0003e80008000838 */
[----:B------:R1:W-:Y:S02]  /*0300*/  @!P2 STS [UR56+0x38], R4 ;  /* 0x00003804ff00a988 */ /* 0x0003e40008000838 */
.L_x_3:
[----:B------:R-:W-:Y:S05]  /*0310*/  BSYNC B0 ;  /* 0x0000000000007941 */ /* 0x000fea0003800000 */
.L_x_2:
[----:B------:R-:W-:Y:S04]  /*0320*/  BSSY B0, `(.L_x_4) ;  /* 0x000000e000007945 */ /* 0x000fe80003800000 */
[----:B------:R-:W-:Y:S05]  /*0330*/  @P2 BRA `(.L_x_5) ;  /* 0x0000000000302947 */ /* 0x000fea0003800000 */
[----:B-1----:R-:W1:Y:S01]  /*0340*/  LDS R4, [UR56+0x34] ;  /* 0x00003438ff047984 */ /* 0x002e620008000800 */
[----:B--2---:R-:W2:Y:S03]  /*0350*/  LDC.64 R10, c[0x0][0x238] ;  /* 0x00008e00ff0a7b82 */ /* 0x004ea60000000a00 */
[----:B------:R-:W3:Y:S01]  /*0360*/  LDS R0, [UR56+0x1c] ;  /* 0x00001c38ff007984 */ /* 0x000ee20008000800 */
[C---:B--2---:R-:W-:Y:S01]  /*0370*/  SHF.L.U64.HI R8, R10.reuse, 0x1, R11 ;  /* 0x000000010a087819 */ /* 0x044fe2000001020b */
[----:B------:R-:W-:-:S03]  /*0380*/  IMAD.SHL.U32 R5, R10, 0x2, RZ ;  /* 0x000000020a057824 */ /* 0x000fc600078e00ff */
[--C-:B------:R-:W-:Y:S02]  /*0390*/  SHF.R.U32.HI R7, RZ, 0x4, R8.reuse ;  /* 0x00000004ff077819 */ /* 0x100fe40000011608 */
[----:B------:R-:W-:-:S05]  /*03a0*/  SHF.R.U64 R5, R5, 0x4, R8 ;  /* 0x0000000405057819 */ /* 0x000fca0000001208 */
[----:B------:R4:W-:Y:S01]  /*03b0*/  STS [UR56+0xc], R5 ;  /* 0x00000c05ff007988 */ /* 0x0009e20008000838 */
[----:B-1----:R-:W-:Y:S02]  /*03c0*/  LOP3.LUT R4, R4, 0x7, RZ, 0xb8, !PT ;  /* 0x0000000704047812 */ /* 0x002fe400078eb8ff */
[----:B---3--:R-:W-:-:S03]  /*03d0*/  LOP3.LUT R0, R0, 0xf, R7, 0xb8, !PT ;  /* 0x0000000f00007812 */ /* 0x008fc600078eb807 */
[----:B------:R4:W-:Y:S04]  /*03e0*/  STS [UR56+0x34], R4 ;  /* 0x00003404ff007988 */ /* 0x0009e80008000838 */
[----:B------:R4:W-:Y:S02]  /*03f0*/  STS [UR56+0x1c], R0 ;  /* 0x00001c00ff007988 */ /* 0x0009e40008000838 */
.L_x_5:
[----:B------:R-:W-:Y:S05]  /*0400*/  BSYNC B0 ;  /* 0x0000000000007941 */ /* 0x000fea0003800000 */
.L_x_4:
[----:B------:R-:W-:Y:S04]  /*0410*/  BSSY B1, `(.L_x_6) ;  /* 0x000001a000017945 */ /* 0x000fe80003800000 */
[----:B------:R-:W-:Y:S04]  /*0420*/  BSSY B0, `(.L_x_7) ;  /* 0x0000015000007945 */ /* 0x000fe80003800000 */
[----:B------:R-:W-:Y:S05]  /*0430*/  @P2 BRA `(.L_x_8) ;  /* 0x0000000000202947 */ /* 0x000fea0003800000 */
[----:B-12-4-:R-:W1:Y:S02]  /*0440*/  LDS R0, [UR56+0x34] ;  /* 0x00003438ff007984 */ /* 0x016e640008000800 */
[----:B-1----:R-:W-:-:S05]  /*0450*/  LOP3.LUT R0, R0, 0x38, RZ, 0xb8, !PT ;  /* 0x0000003800007812 */ /* 0x002fca00078eb8ff */
[----:B------:R1:W-:Y:S01]  /*0460*/  STS [UR56+0x34], R0 ;  /* 0x00003400ff007988 */ /* 0x0003e20008000838 */
[----:B------:R-:W-:Y:S05]  /*0470*/  @P2 BRA `(.L_x_9) ;  /* 0x0000000000202947 */ /* 0x000fea0003800000 */
[----:B-1----:R-:W1:Y:S01]  /*0480*/  LDS R0, [UR56+0x8] ;  /* 0x00000838ff007984 */ /* 0x002e620008000800 */
[----:B------:R-:W-:-:S05]  /*0490*/  IMAD.MOV.U32 R5, RZ, RZ, 0x780 ;  /* 0x00000780ff057424 */ /* 0x000fca00078e00ff */
[----:B-1----:R-:W-:-:S05]  /*04a0*/  LOP3.LUT R0, R0, 0x500, R5, 0xd8, !PT ;  /* 0x0000050000007812 */ /* 0x002fca00078ed805 */
[----:B------:R3:W-:Y:S02]  /*04b0*/  STS [UR56+0x8], R0 ;  /* 0x00000800ff007988 */ /* 0x0007e40008000838 */
.L_x_8:
[----:B------:R-:W-:Y:S05]  /*04c0*/  @P2 BRA `(.L_x_10) ;  /* 0x0000000000282947 */ /* 0x000fea0003800000 */
[----:B-1234-:R-:W1:Y:S02]  /*04d0*/  LDS R0, [UR56+0x8] ;  /* 0x00000838ff007984 */ /* 0x01ee640008000800 */
[----:B-1----:R-:W-:-:S05]  /*04e0*/  LOP3.LUT R0, R0, 0x1800, RZ, 0xb8, !PT ;  /* 0x0000180000007812 */ /* 0x002fca00078eb8ff */
[----:B------:R2:W-:Y:S02]  /*04f0*/  STS [UR56+0x8], R0 ;  /* 0x00000800ff007988 */ /* 0x0005e40008000838 */
.L_x_9:
[----:B------:R-:W-:Y:S05]  /*0500*/  @P2 BREAK B0 ;  /* 0x0000000000002942 */ /* 0x000fea0003800000 */
[----:B------:R-:W-:Y:S05]  /*0510*/  @P2 BRA `(.L_x_11) ;  /* 0x0000000000242947 */ /* 0x000fea0003800000 */
[----:B------:R-:W3:Y:S01]  /*0520*/  LDS R5, [UR56+0x8] ;  /* 0x00000838ff057984 */ /* 0x000ee20008000800 */
[----:B-12---:R-:W-:-:S05]  /*0530*/  IMAD.MOV.U32 R0, RZ, RZ, 0x6000 ;  /* 0x00006000ff007424 */ /* 0x006fca00078e00ff */
[----:B---3--:R-:W-:-:S04]  /*0540*/  LOP3.LUT R0, R5, 0x6000, R0, 0xd8, !PT ;  /* 0x0000600005007812 */ /* 0x008fc800078ed800 */
[----:B------:R-:W-:-:S05]  /*0550*/  LOP3.LUT R0, R0, 0x400000, RZ, 0xb8, !PT ;  /* 0x0040000000007812 */ /* 0x000fca00078eb8ff */
[----:B------:R1:W-:Y:S02]  /*0560*/  STS [UR56+0x8], R0 ;  /* 0x00000800ff007988 */ /* 0x0003e40008000838 */
.L_x_10:
[----:B------:R-:W-:Y:S05]  /*0570*/  BSYNC B0 ;  /* 0x0000000000007941 */ /* 0x000fea0003800000 */
.L_x_7:
[----:B-1234-:R-:W1:Y:S02]  /*0580*/  @!P2 LDS R0, [UR56+0x8] ;  /* 0x00000838ff00a984 */ /* 0x01ee640008000800 */
[----:B-1----:R-:W-:-:S05]  /*0590*/  @!P2 LOP3.LUT R0, R0, 0x8000, RZ, 0xb8, !PT ;  /* 0x000080000000a812 */ /* 0x002fca00078eb8ff */
[----:B------:R3:W-:Y:S02]  /*05a0*/  @!P2 STS [UR56+0x8], R0 ;  /* 0x00000800ff00a988 */ /* 0x0007e40008000838 */
.L_x_11:
[----:B------:R-:W-:Y:S05]  /*05b0*/  BSYNC B1 ;  /* 0x0000000000017941 */ /* 0x000fea0003800000 */
.L_x_6:
[----:B------:R-:W-:Y:S05]  /*05c0*/  WARPSYNC.ALL ;  /* 0x0000000000007948 */ /* 0x000fea0003800000 */
[----:B------:R-:W-:Y:S05]  /*05d0*/  @P0 BRA `(.L_x_12) ;  /* 0x0000000000280947 */ /* 0x000fea0003800000 */
[----:B-123--:R-:W1:Y:S01]  /*05e0*/  S2R R0, SR_LANEID ;  /* 0x0000000000007919 */ /* 0x00ee620000000000 */
[----:B------:R-:W-:Y:S05]  /*05f0*/  WARPSYNC.ALL ;  /* 0x0000000000007948 */ /* 0x000fea0003800000 */
[----:B-1----:R-:W-:-:S05]  /*0600*/  IMAD.SHL.U32 R0, R0, 0x4, RZ ;  /* 0x0000000400007824 */ /* 0x002fca00078e00ff */
[----:B------:R-:W1:Y:S01]  /*0610*/  LDS R7, [R0+UR56] ;  /* 0x0000003800077984 */ /* 0x000e620008000800 */
[----:B------:R-:W-:-:S05]  /*0620*/  IADD3 R4, P1, R0, UR4, RZ ;  /* 0x0000000400047c10 */ /* 0x000fca000ff3e0ff */
[----:B------:R-:W-:-:S05]  /*0630*/  IMAD.X R5, RZ, RZ, UR5, P1 ;  /* 0x00000005ff057e24 */ /* 0x000fca00088e06ff */
[----:B-1----:R4:W5:Y:S01]  /*0640*/  ATOMG.E.EXCH.STRONG.GPU PT, RZ, [R4], R7 ;  /* 0x0000000704ff73a8 */ /* 0x00296200041ee100 */
[----:B------:R-:W-:-:S04]  /*0650*/  DEPBAR {5,4,3,2,1,0} ;  /* 0x0000003f0000791a */ /* 0x000fc80000000000 */
[----:B------:R4:W-:Y:S01]  /*0660*/  UTMACCTL.IV [UR4] ;  /* 0x00000000040079b9 */ /* 0x0009e20008000000 */
[----:B------:R-:W-:Y:S01]  /*0670*/  NOP ;  /* 0x0000000000007918 */ /* 0x000fe20000000000 */
.L_x_12:
[----:B------:R-:W-:Y:S05]  /*0680*/  @P0 BRA `(.L_x_13) ;  /* 0x00000000000c0947 */ /* 0x000fea0003800000 */
[----:B------:R0:W-:Y:S01]  /*0690*/  UTMACMDFLUSH ;  /* 0x00000000000079b7 */ /* 0x0001e20000000000 */
[----:B------:R-:W-:Y:S05]  /*06a0*/  @P0 BRA `(.L_x_13) ;  /* 0x0000000000040947 */ /* 0x000fea0003800000 */
[----:B------:R-:W-:-:S04]  /*06b0*/  DEPBAR.LE SB0, 0x0 ;  /* 0x000080000000791a */ /* 0x000fc80000000000 */
.L_x_13:
[----:B------:R-:W-:Y:S05]  /*06c0*/  WARPSYNC.ALL ;  /* 0x0000000000007948 */ /* 0x000fea0003800000 */
[----:B-----5:R-:W-:Y:S06]  /*06d0*/  BAR.SYNC.DEFER_BLOCKING 0x0 ;  /* 0x0000000000007b1d */ /* 0x020fec0000010000 */
[----:B------:R-:W-:Y:S02]  /*06e0*/  BSSY B1, `(.L_x_14) ;  /* 0x000000b000017945 */ /* 0x000fe40003800000 */
[----:B------:R-:W-:Y:S06]  /*06f0*/  BAR.SYNC.DEFER_BLOCKING 0x0 ;  /* 0x0000000000007b1d */ /* 0x000fec0000010000 */
[----:B------:R1:W-:Y:S01]  /*0700*/  @!P0 STS [R12], RZ ;  /* 0x000000ff0c008388 */ /* 0x0003e20000000800 */
[----:B------:R-:W-:Y:S01]  /*0710*/  NOP ;  /* 0x0000000000007918 */ /* 0x000fe20000000000 */
[----:B------:R-:W-:Y:S05]  /*0720*/  @P2 BRA `(.L_x_15) ;  /* 0x0000000000182947 */ /* 0x000fea0003800000 */
[----:B-123--:R-:W1:Y:S01]  /*0730*/  LDS R0, [UR56+0x8] ;  /* 0x00000838ff007984 */ /* 0x00ee620008000800 */
[----:B------:R-:W2:Y:S01]  /*0740*/  LDC.64 R10, c[0x0][0x218] ;  /* 0x00008600ff0a7b82 */ /* 0x000ea20000000a00 */
[----:B----4-:R-:W-:Y:S02]  /*0750*/  IMAD.MOV.U32 R5, RZ, RZ, 0x70 ;  /* 0x00000070ff057424 */ /* 0x010fe400078e00ff */
[----:B--2---:R2:W-:Y:S03]  /*0760*/  STS.64 [UR56], R10 ;  /* 0x0000000aff007988 */ /* 0x0045e60008000a38 */
[----:B-1----:R-:W-:-:S05]  /*0770*/  LOP3.LUT R0, R0, 0x10, R5, 0xd8, !PT ;  /* 0x0000001000007812 */ /* 0x002fca00078ed805 */
[----:B------:R2:W-:Y:S02]  /*0780*/  STS [UR56+0x8], R0 ;  /* 0x00000800ff007988 */ /* 0x0005e40008000838 */
.L_x_15:
[----:B----4-:R-:W-:Y:S05]  /*0790*/  BSYNC B1 ;  /* 0x0000000000017941 */ /* 0x010fea0003800000 */
.L_x_14:
[----:B------:R-:W-:Y:S04]  /*07a0*/  BSSY B2, `(.L_x_16) ;  /* 0x000000f000027945 */ /* 0x000fe80003800000 */
[----:B------:R-:W-:Y:S04]  /*07b0*/  BSSY B1, `(.L_x_17) ;  /* 0x000000c000017945 */ /* 0x000fe80003800000 */
[----:B------:R-:W-:Y:S05]  /*07c0*/  @P2 BRA `(.L_x_18) ;  /* 0x0000000000282947 */ /* 0x000fea0003800000 */
[----:B-123--:R-:W1:Y:S01]  /*07d0*/  LDS R0, [UR56+0x34] ;  /* 0x00003438ff007984 */ /* 0x00ee620008000800 */
[----:B------:R-:W-:Y:S01]  /*07e0*/  IMAD.MOV.U32 R5, RZ, RZ, 0x3f000000 ;  /* 0x3f000000ff057424 */ /* 0x000fe200078e00ff */
[----:B------:R-:W-:Y:S05]  /*07f0*/  @P2 BREAK B1 ;  /* 0x0000000000012942 */ /* 0x000fea0003800000 */
[----:B-1----:R-:W-:-:S05]  /*0800*/  LOP3.LUT R0, R0, 0xff000000, R5, 0xb8, !PT ;  /* 0xff00000000007812 */ /* 0x002fca00078eb805 */
[----:B------:R1:W-:Y:S01]  /*0810*/  STS [UR56+0x34], R0 ;  /* 0x00003400ff007988 */ /* 0x0003e20008000838 */
[----:B------:R-:W-:Y:S05]  /*0820*/  @P2 BRA `(.L_x_19) ;  /* 0x0000000000182947 */ /* 0x000fea0003800000 */
[----:B------:R-:W2:Y:S01]  /*0830*/  LDS R5, [UR56+0x38] ;  /* 0x00003838ff057984 */ /* 0x000ea20008000800 */
[----:B-1----:R-:W-:-:S05]  /*0840*/  IMAD.MOV.U32 R0, RZ, RZ, 0xff ;  /* 0x000000ffff007424 */ /* 0x002fca00078e00ff */
[----:B--2---:R-:W-:-:S05]  /*0850*/  LOP3.LUT R0, R5, 0xff, R0, 0xb8, !PT ;  /* 0x000000ff05007812 */ /* 0x004fca00078eb800 */
[----:B------:R4:W-:Y:S02]  /*0860*/  STS [UR56+0x38], R0 ;  /* 0x00003800ff007988 */ /* 0x0009e40008000838 */
.L_x_18:
[----:B------:R-:W-:Y:S05]  /*0870*/  BSYNC B1 ;  /* 0x0000000000017941 */ /* 0x000fea0003800000 */
.L_x_17:
[----:B------:R1:W-:Y:S02]  /*0880*/  @!P2 STS [UR56+0x20], R9 ;  /* 0x00002009ff00a988 */ /* 0x0003e40008000838 */
.L_x_19:
[----:B------:R-:W-:Y:S05]  /*0890*/  BSYNC B2 ;  /* 0x0000000000027941 */ /* 0x000fea0003800000 */
.L_x_16:
[----:B------:R-:W-:Y:S05]  /*08a0*/  WARPSYNC.ALL ;  /* 0x0000000000007948 */ /* 0x000fea0003800000 */
[----:B-1234-:R-:W1:Y:S01]  /*08b0*/  LDC R0, c[0x0][0x22c] ;  /* 0x00008b00ff007b82 */ /* 0x01ee620000000800 */
[----:B------:R-:W-:Y:S01]  /*08c0*/  BSSY B2, `(.L_x_20) ;  /* 0x0000010000027945 */ /* 0x000fe20003800000 */
[----:B-1----:R-:W-:-:S05]  /*08d0*/  VIADD R0, R0, 0xffffffff ;  /* 0xffffffff00007836 */ /* 0x002fca0000000000 */
[----:B------:R1:W-:Y:S01]  /*08e0*/  @!P2 STS [UR56+0x24], R0 ;  /* 0x00002400ff00a988 */ /* 0x0003e20008000838 */
[----:B------:R-:W-:Y:S05]  /*08f0*/  @P2 BRA `(.L_x_21) ;  /* 0x0000000000302947 */ /* 0x000fea0003800000 */
[----:B------:R-:W2:Y:S01]  /*0900*/  LDS R5, [UR56+0x34] ;  /* 0x00003438ff057984 */ /* 0x000ea20008000800 */
[----:B------:R-:W3:Y:S03]  /*0910*/  LDC.64 R10, c[0x0][0x240] ;  /* 0x00009000ff0a7b82 */ /* 0x000ee60000000a00 */
[----:B------:R-:W4:Y:S01]  /*0920*/  LDS R4, [UR56+0x1c] ;  /* 0x00001c38ff047984 */ /* 0x000f220008000800 */
[C---:B---3--:R-:W-:Y:S01]  /*0930*/  SHF.L.U64.HI R8, R10.reuse, 0x1, R11 ;  /* 0x000000010a087819 */ /* 0x048fe2000001020b */
[----:B------:R-:W-:-:S03]  /*0940*/  IMAD.SHL.U32 R7, R10, 0x2, RZ ;  /* 0x000000020a077824 */ /* 0x000fc600078e00ff */
[--C-:B------:R-:W-:Y:S02]  /*0950*/  SHF.R.U32.HI R9, RZ, 0x4, R8.reuse ;  /* 0x00000004ff097819 */ /* 0x100fe40000011608 */
[----:B------:R-:W-:-:S05]  /*0960*/  SHF.R.U64 R7, R7, 0x4, R8 ;  /* 0x0000000407077819 */ /* 0x000fca0000001208 */
[----:B------:R3:W-:Y:S01]  /*0970*/  STS [UR56+0xc], R7 ;  /* 0x00000c07ff007988 */ /* 0x0007e20008000838 */
[----:B--2---:R-:W-:Y:S02]  /*0980*/  LOP3.LUT R5, R5, 0x7, RZ, 0xb8, !PT ;  /* 0x0000000705057812 */ /* 0x004fe400078eb8ff */
[----:B----4-:R-:W-:-:S03]  /*0990*/  LOP3.LUT R4, R4, 0xf, R9, 0xb8, !PT ;  /* 0x0000000f04047812 */ /* 0x010fc600078eb809 */
[----:B------:R3:W-:Y:S04]  /*09a0*/  STS [UR56+0x34], R5 ;  /* 0x00003405ff007988 */ /* 0x0007e80008000838 */
[----:B------:R3:W-:Y:S02]  /*09b0*/  STS [UR56+0x1c], R4 ;  /* 0x00001c04ff007988 */ /* 0x0007e40008000838 */
.L_x_21:
[----:B------:R-:W-:Y:S05]  /*09c0*/  BSYNC B2 ;  /* 0x0000000000027941 */ /* 0x000fea0003800000 */
.L_x_20:
[----:B------:R-:W-:Y:S04]  /*09d0*/  BSSY B3, `(.L_x_22) ;  /* 0x000001a000037945 */ /* 0x000fe80003800000 */
[----:B------:R-:W-:Y:S04]  /*09e0*/  BSSY B2, `(.L_x_23) ;  /* 0x0000015000027945 */ /* 0x000fe80003800000 */
[----:B------:R-:W-:Y:S05]  /*09f0*/  @P2 BRA `(.L_x_24) ;  /* 0x0000000000202947 */ /* 0x000fea0003800000 */
[----:B---3--:R-:W2:Y:S02]  /*0a00*/  LDS R4, [UR56+0x34] ;  /* 0x00003438ff047984 */ /* 0x008ea40008000800 */
[----:B--2---:R-:W-:-:S05]  /*0a10*/  LOP3.LUT R4, R4, 0x38, RZ, 0xb8, !PT ;  /* 0x0000003804047812 */ /* 0x004fca00078eb8ff */
[----:B------:R2:W-:Y:S01]  /*0a20*/  STS [UR56+0x34], R4 ;  /* 0x00003404ff007988 */ /* 0x0005e20008000838 */
[----:B------:R-:W-:Y:S05]  /*0a30*/  @P2 BRA `(.L_x_25) ;  /* 0x0000000000202947 */ /* 0x000fea0003800000 */
[----:B--2---:R-:W2:Y:S01]  /*0a40*/  LDS R4, [UR56+0x8] ;  /* 0x00000838ff047984 */ /* 0x004ea20008000800 */
[----:B------:R-:W-:-:S05]  /*0a50*/  IMAD.MOV.U32 R5, RZ, RZ, 0x780 ;  /* 0x00000780ff057424 */ /* 0x000fca00078e00ff */
[----:B--2---:R-:W-:-:S05]  /*0a60*/  LOP3.LUT R4, R4, 0x500, R5, 0xd8, !PT ;  /* 0x0000050004047812 */ /* 0x004fca00078ed805 */
[----:B------:R2:W-:Y:S02]  /*0a70*/  STS [UR56+0x8], R4 ;  /* 0x00000804ff007988 */ /* 0x0005e40008000838 */
.L_x_24:
[----:B------:R-:W-:Y:S05]  /*0a80*/  @P2 BRA `(.L_x_26) ;  /* 0x0000000000282947 */ /* 0x000fea0003800000 */
[----:B--23--:R-:W2:Y:S02]  /*0a90*/  LDS R4, [UR56+0x8] ;  /* 0x00000838ff047984 */ /* 0x00cea40008000800 */
[----:B--2---:R-:W-:-:S05]  /*0aa0*/  LOP3.LUT R4, R4, 0x1800, RZ, 0xb8, !PT ;  /* 0x0000180004047812 */ /* 0x004fca00078eb8ff */
[----:B------:R3:W-:Y:S02]  /*0ab0*/  STS [UR56+0x8], R4 ;  /* 0x00000804ff007988 */ /* 0x0007e40008000838 */
.L_x_25:
[----:B------:R-:W-:Y:S05]  /*0ac0*/  @P2 BREAK B2 ;  /* 0x0000000000022942 */ /* 0x000fea0003800000 */
[----:B------:R-:W-:Y:S05]  /*0ad0*/  @P2 BRA `(.L_x_27) ;  /* 0x0000000000242947 */ /* 0x000fea0003800000 */
[----:B--23--:R-:W2:Y:S01]  /*0ae0*/  LDS R4, [UR56+0x8] ;  /* 0x00000838ff047984 */ /* 0x00cea20008000800 */
[----:B------:R-:W-:-:S05]  /*0af0*/  IMAD.MOV.U32 R5, RZ, RZ, 0x6000 ;  /* 0x00006000ff057424 */ /* 0x000fca00078e00ff */
[----:B--2---:R-:W-:-:S04]  /*0b00*/  LOP3.LUT R4, R4, 0x6000, R5, 0xd8, !PT ;  /* 0x0000600004047812 */ /* 0x004fc800078ed805 */
[----:B------:R-:W-:-:S05]  /*0b10*/  LOP3.LUT R4, R4, 0x400000, RZ, 0xb8, !PT ;  /* 0x0040000004047812 */ /* 0x000fca00078eb8ff */
[----:B------:R4:W-:Y:S02]  /*0b20*/  STS [UR56+0x8], R4 ;  /* 0x00000804ff007988 */ /* 0x0009e40008000838 */
.L_x_26:
[----:B------:R-:W-:Y:S05]  /*0b30*/  BSYNC B2 ;  /* 0x0000000000027941 */ /* 0x000fea0003800000 */
.L_x_23:
[----:B--234-:R-:W2:Y:S02]  /*0b40*/  @!P2 LDS R4, [UR56+0x8] ;  /* 0x00000838ff04a984 */ /* 0x01cea40008000800 */
[----:B--2---:R-:W-:-:S05]  /*0b50*/  @!P2 LOP3.LUT R4, R4, 0x8000, RZ, 0xb8, !PT ;  /* 0x000080000404a812 */ /* 0x004fca00078eb8ff */
[----:B------:R4:W-:Y:S02]  /*0b60*/  @!P2 STS [UR56+0x8], R4 ;  /* 0x00000804ff00a988 */ /* 0x0009e40008000838 */
.L_x_27:
[----:B------:R-:W-:Y:S05]  /*0b70*/  BSYNC B3 ;  /* 0x0000000000037941 */ /* 0x000fea0003800000 */
.L_x_22:
[----:B------:R-:W-:Y:S05]  /*0b80*/  WARPSYNC.ALL ;  /* 0x0000000000007948 */ /* 0x000fea0003800000 */
[----:B------:R-:W-:-:S04]  /*0b90*/  UIADD3 UR7, UR8, 0x80, URZ ;  /* 0x0000008008077890 */ /* 0x000fc8000fffe03f */
[----:B------:R-:W-:-:S04]  /*0ba0*/  UIADD3 UR6, UP0, UR7, UR48, URZ ;  /* 0x0000003007067290 */ /* 0x000fc8000ff1e03f */
[----:B------:R-:W-:Y:S01]  /*0bb0*/  ULEA.HI.X.SX32 UR7, UR7, UR49, 0x1, UP0 ;  /* 0x0000003107077291 */ /* 0x000fe200080f0e3f */
[----:B------:R-:W-:Y:S11]  /*0bc0*/  @P0 BRA `(.L_x_28) ;  /* 0x0000000000280947 */ /* 0x000ff60003800000 */
[----:B--234-:R-:W2:Y:S01]  /*0bd0*/  S2R R4, SR_LANEID ;  /* 0x0000000000047919 */ /* 0x01cea20000000000 */
[----:B------:R-:W-:Y:S05]  /*0be0*/  WARPSYNC.ALL ;  /* 0x0000000000007948 */ /* 0x000fea0003800000 */
[----:B--2---:R-:W-:-:S05]  /*0bf0*/  IMAD.SHL.U32 R8, R4, 0x4, RZ ;  /* 0x0000000404087824 */ /* 0x004fca00078e00ff */
[----:B------:R-:W2:Y:S01]  /*0c00*/  LDS R7, [R8+UR56] ;  /* 0x0000003808077984 */ /* 0x000ea20008000800 */
[----:B------:R-:W-:-:S05]  /*0c10*/  IADD3 R4, P1, R8, UR6, RZ ;  /* 0x0000000608047c10 */ /* 0x000fca000ff3e0ff */
[----:B------:R-:W-:-:S05]  /*0c20*/  IMAD.X R5, RZ, RZ, UR7, P1 ;  /* 0x00000007ff057e24 */ /* 0x000fca00088e06ff */
[----:B--2---:R2:W5:Y:S01]  /*0c30*/  ATOMG.E.EXCH.STRONG.GPU PT, RZ, [R4], R7 ;  /* 0x0000000704ff73a8 */ /* 0x00456200041ee100 */
[----:B------:R-:W-:-:S04]  /*0c40*/  DEPBAR {5,4,3,2,1,0} ;  /* 0x0000003f0000791a */ /* 0x000fc80000000000 */
[----:B------:R2:W-:Y:S01]  /*0c50*/  UTMACCTL.IV [UR6] ;  /* 0x00000000060079b9 */ /* 0x0005e20008000000 */
[----:B------:R-:W-:Y:S01]  /*0c60*/  NOP ;  /* 0x0000000000007918 */ /* 0x000fe20000000000 */
.L_x_28:
[----:B------:R-:W-:Y:S05]  /*0c70*/  @P0 BRA `(.L_x_29) ;  /* 0x00000000000c0947 */ /* 0x000fea0003800000 */
[----:B------:R0:W-:Y:S01]  /*0c80*/  UTMACMDFLUSH ;  /* 0x00000000000079b7 */ /* 0x0001e20000000000 */
[----:B------:R-:W-:Y:S05]  /*0c90*/  @P0 BRA `(.L_x_29) ;  /* 0x0000000000040947 */ /* 0x000fea0003800000 */
[----:B------:R-:W-:-:S04]  /*0ca0*/  DEPBAR.LE SB0, 0x0 ;  /* 0x000080000000791a */ /* 0x000fc80000000000 */
.L_x_29:
[----:B------:R-:W-:Y:S05]  /*0cb0*/  WARPSYNC.ALL ;  /* 0x0000000000007948 */ /* 0x000fea0003800000 */
[----:B-----5:R-:W-:Y:S06]  /*0cc0*/  BAR.SYNC.DEFER_BLOCKING 0x0 ;  /* 0x0000000000007b1d */ /* 0x020fec0000010000 */
[----:B------:R-:W-:Y:S02]  /*0cd0*/  BSSY B3, `(.L_x_30) ;  /* 0x000000b000037945 */ /* 0x000fe40003800000 */
[----:B------:R-:W-:Y:S06]  /*0ce0*/  BAR.SYNC.DEFER_BLOCKING 0x0 ;  /* 0x0000000000007b1d */ /* 0x000fec0000010000 */
[----:B------:R1:W-:Y:S01]  /*0cf0*/  @!P0 STS [R12], RZ ;  /* 0x000000ff0c008388 */ /* 0x0003e20000000800 */
[----:B------:R-:W-:Y:S01]  /*0d00*/  NOP ;  /* 0x0000000000007918 */ /* 0x000fe20000000000 */
[----:B------:R-:W-:Y:S05]  /*0d10*/  @P2 BRA `(.L_x_31) ;  /* 0x0000000000182947 */ /* 0x000fea0003800000 */
[----:B--234-:R-:W2:Y:S01]  /*0d20*/  LDS R4, [UR56+0x8] ;  /* 0x00000838ff047984 */ /* 0x01cea20008000800 */
[----:B------:R-:W3:Y:S01]  /*0d30*/  LDC.64 R8, c[0x0][0x220] ;  /* 0x00008800ff087b82 */ /* 0x000ee20000000a00 */
[----:B------:R-:W-:Y:S02]  /*0d40*/  IMAD.MOV.U32 R5, RZ, RZ, 0x70 ;  /* 0x00000070ff057424 */ /* 0x000fe400078e00ff */
[----:B---3--:R3:W-:Y:S03]  /*0d50*/  STS.64 [UR56], R8 ;  /* 0x00000008ff007988 */ /* 0x0087e60008000a38 */
[----:B--2---:R-:W-:-:S05]  /*0d60*/  LOP3.LUT R4, R4, 0x10, R5, 0xd8, !PT ;  /* 0x0000001004047812 */ /* 0x004fca00078ed805 */
[----:B------:R3:W-:Y:S02]  /*0d70*/  STS [UR56+0x8], R4 ;  /* 0x00000804ff007988 */ /* 0x0007e40008000838 */
.L_x_31:
[----:B--2---:R-:W-:Y:S05]  /*0d80*/  BSYNC B3 ;  /* 0x0000000000037941 */ /* 0x004fea0003800000 */
.L_x_30:
[----:B------:R-:W-:Y:S04]  /*0d90*/  BSSY B4, `(.L_x_32) ;  /* 0x0000011000047945 */ /* 0x000fe80003800000 */
[----:B------:R-:W-:Y:S04]  /*0da0*/  BSSY B3, `(.L_x_33) ;  /* 0x000000e000037945 */ /* 0x000fe80003800000 */
[----:B------:R-:W-:Y:S05]  /*0db0*/  @P2 BRA `(.L_x_34) ;  /* 0x0000000000242947 */ /* 0x000fea0003800000 */
[----:B---34-:R-:W2:Y:S01]  /*0dc0*/  LDS R4, [UR56+0x34] ;  /* 0x00003438ff047984 */ /* 0x018ea20008000800 */
[----:B------:R-:W-:-:S05]  /*0dd0*/  IMAD.MOV.U32 R5, RZ, RZ, 0x3f000000 ;  /* 0x3f000000ff057424 */ /* 0x000fca00078e00ff */
[----:B--2---:R-:W-:-:S05]  /*0de0*/  LOP3.LUT R4, R4, 0xff000000, R5, 0xb8, !PT ;  /* 0xff00000004047812 */ /* 0x004fca00078eb805 */
[----:B------:R2:W-:Y:S01]  /*0df0*/  STS [UR56+0x34], R4 ;  /* 0x00003404ff007988 */ /* 0x0005e20008000838 */
[----:B------:R-:W-:Y:S05]  /*0e00*/  @P2 BRA `(.L_x_35) ;  /* 0x00000000001c2947 */ /* 0x000fea0003800000 */
[----:B--2---:R-:W2:Y:S01]  /*0e10*/  LDS R4, [UR56+0x38] ;  /* 0x00003838ff047984 */ /* 0x004ea20008000800 */
[----:B------:R-:W-:-:S05]  /*0e20*/  IMAD.MOV.U32 R5, RZ, RZ, 0x7f ;  /* 0x0000007fff057424 */ /* 0x000fca00078e00ff */
[----:B--2---:R-:W-:-:S05]  /*0e30*/  LOP3.LUT R4, R4, 0xff, R5, 0xb8, !PT ;  /* 0x000000ff04047812 */ /* 0x004fca00078eb805 */
[----:B------:R2:W-:Y:S02]  /*0e40*/  STS [UR56+0x38], R4 ;  /* 0x00003804ff007988 */ /* 0x0005e40008000838 */
.L_x_34:
[----:B------:R-:W-:Y:S05]  /*0e50*/  @P2 BREAK B3 ;  /* 0x0000000000032942 */ /* 0x000fea0003800000 */
[----:B------:R-:W-:Y:S05]  /*0e60*/  @P2 BRA `(.L_x_36) ;  /* 0x00000000000c2947 */ /* 0x000fea0003800000 */
[----:B------:R1:W-:Y:S02]  /*0e70*/  STS [UR56+0x20], R0 ;  /* 0x00002000ff007988 */ /* 0x0003e40008000838 */
.L_x_35:
[----:B------:R-:W-:Y:S05]  /*0e80*/  BSYNC B3 ;  /* 0x0000000000037941 */ /* 0x000fea0003800000 */
.L_x_33:
[----:B------:R1:W-:Y:S02]  /*0e90*/  @!P2 STS [UR56+0x24], R6 ;  /* 0x00002406ff00a988 */ /* 0x0003e40008000838 */
.L_x_36:
[----:B------:R-:W-:Y:S05]  /*0ea0*/  BSYNC B4 ;  /* 0x0000000000047941 */ /* 0x000fea0003800000 */
.L_x_32:
[----:B------:R-:W-:Y:S05]  /*0eb0*/  WARPSYNC.ALL ;  /* 0x0000000000007948 */ /* 0x000fea0003800000 */
[----:B------:R-:W-:Y:S04]  /*0ec0*/  BSSY B4, `(.L_x_37) ;  /* 0x000000e000047945 */ /* 0x000fe80003800000 */
[----:B------:R-:W-:Y:S05]  /*0ed0*/  @P2 BRA `(.L_x_38) ;  /* 0x0000000000302947 */ /* 0x000fea0003800000 */
[----:B--234-:R-:W2:Y:S01]  /*0ee0*/  LDS R4, [UR56+0x34] ;  /* 0x00003438ff047984 */ /* 0x01cea20008000800 */
[----:B------:R-:W3:Y:S03]  /*0ef0*/  LDC.64 R8, c[0x0][0x248] ;  /* 0x00009200ff087b82 */ /* 0x000ee60000000a00 */
[----:B-1----:R-:W1:Y:S01]  /*0f00*/  LDS R0, [UR56+0x1c] ;  /* 0x00001c38ff007984 */ /* 0x002e620008000800 */
[C---:B---3--:R-:W-:Y:S01]  /*0f10*/  SHF.L.U64.HI R6, R8.reuse, 0x1, R9 ;  /* 0x0000000108067819 */ /* 0x048fe20000010209 */
[----:B------:R-:W-:-:S03]  /*0f20*/  IMAD.SHL.U32 R5, R8, 0x2, RZ ;  /* 0x0000000208057824 */ /* 0x000fc600078e00ff */
[--C-:B------:R-:W-:Y:S02]  /*0f30*/  SHF.R.U32.HI R7, RZ, 0x4, R6.reuse ;  /* 0x00000004ff077819 */ /* 0x100fe40000011606 */
[----:B------:R-:W-:-:S05]  /*0f40*/  SHF.R.U64 R5, R5, 0x4, R6 ;  /* 0x0000000405057819 */ /* 0x000fca0000001206 */
[----:B------:R3:W-:Y:S01]  /*0f50*/  STS [UR56+0xc], R5 ;  /* 0x00000c05ff007988 */ /* 0x0007e20008000838 */
[----:B--2---:R-:W-:Y:S02]  /*0f60*/  LOP3.LUT R4, R4, 0x7, RZ, 0xb8, !PT ;  /* 0x0000000704047812 */ /* 0x004fe400078eb8ff */
[----:B-1----:R-:W-:-:S03]  /*0f70*/  LOP3.LUT R0, R0, 0xf, R7, 0xb8, !PT ;  /* 0x0000000f00007812 */ /* 0x002fc600078eb807 */
[----:B------:R3:W-:Y:S04]  /*0f80*/  STS [UR56+0x34], R4 ;  /* 0x00003404ff007988 */ /* 0x0007e80008000838 */
[----:B------:R3:W-:Y:S02]  /*0f90*/  STS [UR56+0x1c], R0 ;  /* 0x00001c00ff007988 */ /* 0x0007e40008000838 */
.L_x_38:
[----:B------:R-:W-:Y:S05]  /*0fa0*/  BSYNC B4 ;  /* 0x0000000000047941 */ /* 0x000fea0003800000 */
.L_x_37:
[----:B------:R-:W-:Y:S04]  /*0fb0*/  BSSY B4, `(.L_x_39) ;  /* 0x000001a000047945 */ /* 0x000fe80003800000 */
[----:B------:R-:W-:Y:S04]  /*0fc0*/  BSSY B5, `(.L_x_40) ;  /* 0x0000015000057945 */ /* 0x000fe80003800000 */
[----:B------:R-:W-:Y:S05]  /*0fd0*/  @P2 BRA `(.L_x_41) ;  /* 0x0000000000202947 */ /* 0x000fea0003800000 */
[----:B-1-3--:R-:W1:Y:S02]  /*0fe0*/  LDS R0, [UR56+0x34] ;  /* 0x00003438ff007984 */ /* 0x00ae640008000800 */
[----:B-1----:R-:W-:-:S05]  /*0ff0*/  LOP3.LUT R0, R0, 0x38, RZ, 0xb8, !PT ;  /* 0x0000003800007812 */ /* 0x002fca00078eb8ff */
[----:B------:R1:W-:Y:S01]  /*1000*/  STS [UR56+0x34], R0 ;  /* 0x00003400ff007988 */ /* 0x0003e20008000838 */
[----:B------:R-:W-:Y:S05]  /*1010*/  @P2 BRA `(.L_x_42) ;  /* 0x0000000000202947 */ /* 0x000fea0003800000 */
[----:B-1----:R-:W1:Y:S01]  /*1020*/  LDS R0, [UR56+0x8] ;  /* 0x00000838ff007984 */ /* 0x002e620008000800 */
[----:B------:R-:W-:-:S05]  /*1030*/  IMAD.MOV.U32 R5, RZ, RZ, 0x780 ;  /* 0x00000780ff057424 */ /* 0x000fca00078e00ff */
[----:B-1----:R-:W-:-:S05]  /*1040*/  LOP3.LUT R0, R0, 0x500, R5, 0xd8, !PT ;  /* 0x0000050000007812 */ /* 0x002fca00078ed805 */
[----:B------:R1:W-:Y:S02]  /*1050*/  STS [UR56+0x8], R0 ;  /* 0x00000800ff007988 */ /* 0x0003e40008000838 */
.L_x_41:
[----:B------:R-:W-:Y:S05]  /*1060*/  @P2 BRA `(.L_x_43) ;  /* 0x0000000000282947 */ /* 0x000fea0003800000 */
[----:B-1-3--:R-:W1:Y:S02]  /*1070*/  LDS R0, [UR56+0x8] ;  /* 0x00000838ff007984 */ /* 0x00ae640008000800 */
[----:B-1----:R-:W-:-:S05]  /*1080*/  LOP3.LUT R0, R0, 0x1800, RZ, 0xb8, !PT ;  /* 0x0000180000007812 */ /* 0x002fca00078eb8ff */
[----:B------:R3:W-:Y:S02]  /*1090*/  STS [UR56+0x8], R0 ;  /* 0x00000800ff007988 */ /* 0x0007e40008000838 */
.L_x_42:
[----:B------:R-:W-:Y:S05]  /*10a0*/  @P2 BREAK B5 ;  /* 0x0000000000052942 */ /* 0x000fea0003800000 */
[----:B------:R-:W-:Y:S05]  /*10b0*/  @P2 BRA `(.L_x_44) ;  /* 0x0000000000242947 */ /* 0x000fea0003800000 */
[----:B-1-3--:R-:W1:Y:S01]  /*10c0*/  LDS R0, [UR56+0x8] ;  /* 0x00000838ff007984 */ /* 0x00ae620008000800 */
[----:B------:R-:W-:-:S05]  /*10d0*/  IMAD.MOV.U32 R5, RZ, RZ, 0x6000 ;  /* 0x00006000ff057424 */ /* 0x000fca00078e00ff */
[----:B-1----:R-:W-:-:S04]  /*10e0*/  LOP3.LUT R0, R0, 0x6000, R5, 0xd8, !PT ;  /* 0x0000600000007812 */ /* 0x002fc800078ed805 */
[----:B------:R-:W-:-:S05]  /*10f0*/  LOP3.LUT R0, R0, 0x400000, RZ, 0xb8, !PT ;  /* 0x0040000000007812 */ /* 0x000fca00078eb8ff */
[----:B------:R1:W-:Y:S02]  /*1100*/  STS [UR56+0x8], R0 ;  /* 0x00000800ff007988 */ /* 0x0003e40008000838 */
.L_x_43:
[----:B------:R-:W-:Y:S05]  /*1110*/  BSYNC B5 ;  /* 0x0000000000057941 */ /* 0x000fea0003800000 */
.L_x_40:
[----:B-1-3--:R-:W1:Y:S02]  /*1120*/  @!P2 LDS R0, [UR56+0x8] ;  /* 0x00000838ff00a984 */ /* 0x00ae640008000800 */
[----:B-1----:R-:W-:-:S05]  /*1130*/  @!P2 LOP3.LUT R0, R0, 0x8000, RZ, 0xb8, !PT ;  /* 0x000080000000a812 */ /* 0x002fca00078eb8ff */
[----:B------:R1:W-:Y:S02]  /*1140*/  @!P2 STS [UR56+0x8], R0 ;  /* 0x00000800ff00a988 */ /* 0x0003e40008000838 */
.L_x_44:
[----:B------:R-:W-:Y:S05]  /*1150*/  BSYNC B4 ;  /* 0x0000000000047941 */ /* 0x000fea0003800000 */
.L_x_39:
[----:B------:R-:W-:Y:S05]  /*1160*/  WARPSYNC.ALL ;  /* 0x0000000000007948 */ /* 0x000fea0003800000 */
[----:B------:R1:W-:Y:S01]  /*1170*/  STL [R1], RZ ;  /* 0x000000ff01007387 */ /* 0x0003e20000100800 */
[----:B------:R-:W-:Y:S01]  /*1180*/  UIADD3 UR8, UR8, 0x100, URZ ;  /* 0x0000010008087890 */ /* 0x000fe2000fffe03f */
[----:B------:R-:W-:Y:S02]  /*1190*/  ISETP.GE.AND P1, PT, R13, 0x1, PT ;  /* 0x000000010d00780c */ /* 0x000fe40003f26270 */
[----:B------:R-:W-:Y:S01]  /*11a0*/  SHF.R.U32.HI R6, RZ, 0x5, R3 ;  /* 0x00000005ff067819 */ /* 0x000fe20000011603 */
[----:B------:R-:W-:-:S04]  /*11b0*/  UIADD3 UR48, UP0, UR8, UR48, URZ ;  /* 0x0000003008307290 */ /* 0x000fc8000ff1e03f */
[----:B------:R-:W-:Y:S01]  /*11c0*/  ULEA.HI.X.SX32 UR49, UR8, UR49, 0x1, UP0 ;  /* 0x0000003108317291 */ /* 0x000fe200080f0e3f */
[----:B-1----:R-:W-:Y:S11]  /*11d0*/  @P0 BRA `(.L_x_45) ;  /* 0x0000000000280947 */ /* 0x002ff60003800000 */
[----:B---3--:R-:W1:Y:S01]  /*11e0*/  S2R R0, SR_LANEID ;  /* 0x0000000000007919 */ /* 0x008e620000000000 */
[----:B------:R-:W-:Y:S05]  /*11f0*/  WARPSYNC.ALL ;  /* 0x0000000000007948 */ /* 0x000fea0003800000 */
[----:B-1----:R-:W-:-:S05]  /*1200*/  IMAD.SHL.U32 R0, R0, 0x4, RZ ;  /* 0x0000000400007824 */ /* 0x002fca00078e00ff */
[----:B------:R-:W1:Y:S01]  /*1210*/  LDS R7, [R0+UR56] ;  /* 0x0000003800077984 */ /* 0x000e620008000800 */
[----:B--2-4-:R-:W-:-:S05]  /*1220*/  IADD3 R4, P3, R0, UR48, RZ ;  /* 0x0000003000047c10 */ /* 0x014fca000ff7e0ff */
[----:B------:R-:W-:-:S05]  /*1230*/  IMAD.X R5, RZ, RZ, UR49, P3 ;  /* 0x00000031ff057e24 */ /* 0x000fca00098e06ff */
[----:B-1----:R1:W5:Y:S01]  /*1240*/  ATOMG.E.EXCH.STRONG.GPU PT, RZ, [R4], R7 ;  /* 0x0000000704ff73a8 */ /* 0x00236200041ee100 */
[----:B------:R-:W-:-:S04]  /*1250*/  DEPBAR {5,4,3,2,1,0} ;  /* 0x0000003f0000791a */ /* 0x000fc80000000000 */
[----:B------:R1:W-:Y:S01]  /*1260*/  UTMACCTL.IV [UR48] ;  /* 0x00000000300079b9 */ /* 0x0003e20008000000 */
[----:B------:R-:W-:Y:S01]  /*1270*/  NOP ;  /* 0x0000000000007918 */ /* 0x000fe20000000000 */
.L_x_45:
[----:B------:R-:W-:Y:S05]  /*1280*/  @P0 BRA `(.L_x_46) ;  /* 0x00000000000c0947 */ /* 0x000fea0003800000 */
[----:B------:R0:W-:Y:S01]  /*1290*/  UTMACMDFLUSH ;  /* 0x00000000000079b7 */ /* 0x0001e20000000000 */
[----:B------:R-:W-:Y:S05]  /*12a0*/  @P0 BRA `(.L_x_46) ;  /* 0x0000000000040947 */ /* 0x000fea0003800000 */
[----:B------:R-:W-:-:S04]  /*12b0*/  DEPBAR.LE SB0, 0x0 ;  /* 0x000080000000791a */ /* 0x000fc80000000000 */
.L_x_46:
[----:B------:R1:W-:Y:S01]  /*12c0*/  STL [R1+0x4], RZ ;  /* 0x000004ff01007387 */ /* 0x0003e20000100800 */
[----:B------:R-:W-:Y:S05]  /*12d0*/  WARPSYNC.ALL ;  /* 0x0000000000007948 */ /* 0x000fea0003800000 */
[----:B------:R1:W-:Y:S01]  /*12e0*/  STL [R1+0x8], RZ ;  /* 0x000008ff01007387 */ /* 0x0003e20000100800 */
[----:B-----5:R-:W-:Y:S01]  /*12f0*/  VOTEU.ALL UP3, P2 ;  /* 0x00000000003f7886 */ /* 0x020fe20001060000 */
[----:B------:R-:W-:Y:S01]  /*1300*/  UMOV UR8, 0x1 ;  /* 0x0000000100087882 */ /* 0x000fe20000000000 */
[----:B------:R-:W-:Y:S01]  /*1310*/  VOTEU.ALL UP2, P2 ;  /* 0x00000000003f7886 */ /* 0x000fe20001040000 */
[----:B------:R1:W-:Y:S01]  /*1320*/  STL [R1+0xc], RZ ;  /* 0x00000cff01007387 */ /* 0x0003e20000100800 */
[----:B------:R-:W-:Y:S01]  /*1330*/  VOTEU.ALL UP1, P2 ;  /* 0x00000000003f7886 */ /* 0x000fe20001020000 */
[----:B------:R-:W-:-:S04]  /*1340*/  @!UP3 UIADD3 UR12, -UR8, 0x100000, URZ ;  /* 0x00100000080cb890 */ /* 0x000fc8000fffe13f */
[----:B------:R-:W-:Y:S02]  /*1350*/  @!UP3 USHF.L.U32 UR13, UR12, 0xb, URZ ;  /* 0x0000000b0c0db899 */ /* 0x000fe4000800063f */
[----:B------:R-:W-:Y:S01]  /*1360*/  @!UP3 USHF.L.U32 UR12, UR12, 0x1, URZ ;  /* 0x000000010c0cb899 */ /* 0x000fe2000800063f */
[----:B------:R-:W-:Y:S01]  /*1370*/  R2UR UR54, R6 ;  /* 0x00000000063672ca */ /* 0x000fe200000e0000 */
[----:B------:R1:W-:Y:S01]  /*1380*/  STL [R1+0x10], RZ ;  /* 0x000010ff01007387 */ /* 0x0003e20000100800 */
[----:B------:R-:W-:-:S04]  /*1390*/  @!UP3 UIADD3 UR16, -UR8, 0x100000, URZ ;  /* 0x001000000810b890 */ /* 0x000fc8000fffe13f */
[----:B------:R-:W-:Y:S02]  /*13a0*/  @!UP3 USHF.L.U32 UR17, UR16, 0xb, URZ ;  /* 0x0000000b1011b899 */ /* 0x000fe4000800063f */
[----:B------:R-:W-:Y:S01]  /*13b0*/  @!UP3 USHF.L.U32 UR16, UR16, 0x1, URZ ;  /* 0x000000011010b899 */ /* 0x000fe2000800063f */
[----:B------:R-:W-:Y:S01]  /*13c0*/  CS2R R24, SRZ ;  /* 0x0000000000187805 */ /* 0x000fe2000001ff00 */
[----:B------:R-:W-:-:S04]  /*13d0*/  @!UP3 UIADD3 UR18, -UR8, 0x100000, URZ ;  /* 0x001000000812b890 */ /* 0x000fc8000fffe13f */
[----:B------:R-:W-:Y:S02]  /*13e0*/  @!UP3 USHF.L.U32 UR19, UR18, 0xb, URZ ;  /* 0x0000000b1213b899 */ /* 0x000fe4000800063f */
[----:B------:R-:W-:Y:S01]  /*13f0*/  @!UP3 USHF.L.U32 UR18, UR18, 0x1, URZ ;  /* 0x000000011212b899 */ /* 0x000fe2000800063f */
[----:B------:R1:W-:Y:S01]  /*1400*/  STL [R1+0x14], RZ ;  /* 0x000014ff01007387 */ /* 0x0003e20000100800 */
[----:B------:R-:W-:Y:S01]  /*1410*/  VOTEU.ALL UP0, P2 ;  /* 0x00000000003f7886 */ /* 0x000fe20001000000 */
[----:B------:R-:W-:-:S04]  /*1420*/  @!UP3 UIADD3 UR8, -UR8, 0x100000, URZ ;  /* 0x001000000808b890 */ /* 0x000fc8000fffe13f */
[----:B------:R-:W-:Y:S02]  /*1430*/  @!UP3 USHF.L.U32 UR9, UR8, 0xb, URZ ;  /* 0x0000000b0809b899 */ /* 0x000fe4000800063f */
[----:B------:R-:W-:Y:S01]  /*1440*/  @!UP3 USHF.L.U32 UR8, UR8, 0x1, URZ ;  /* 0x000000010808b899 */ /* 0x000fe2000800063f */
[----:B------:R-:W-:Y:S01]  /*1450*/  CS2R R26, SRZ ;  /* 0x00000000001a7805 */ /* 0x000fe2000001ff00 */
[----:B------:R1:W-:Y:S01]  /*1460*/  STL [R1+0x18], RZ ;  /* 0x000018ff01007387 */ /* 0x0003e20000100800 */
[----:B------:R-:W-:Y:S01]  /*1470*/  VOTEU.ALL UP3, P2 ;  /* 0x00000000003f7886 */ /* 0x000fe20001060000 */
[----:B------:R-:W-:Y:S01]  /*1480*/  USHF.L.U32 UR11, UR50, 0x8, URZ ;  /* 0x00000008320b7899 */ /* 0x000fe2000800063f */
[----:B------:R-:W-:Y:S01]  /*1490*/  CS2R R28, SRZ ;  /* 0x00000000001c7805 */ /* 0x000fe2000001ff00 */
[----:B------:R1:W-:Y:S01]  /*14a0*/  STL [R1+0x1c], RZ ;  /* 0x00001cff01007387 */ /* 0x0003e20000100800 */
[----:B------:R-:W-:Y:S01]  /*14b0*/  USHF.L.U32 UR15, UR51, 0x7, URZ ;  /* 0x00000007330f7899 */ /* 0x000fe2000800063f */
[----:B------:R-:W-:-:S02]  /*14c0*/  CS2R R30, SRZ ;  /* 0x00000000001e7805 */ /* 0x000fc4000001ff00 */
[----:B------:R-:W-:Y:S01]  /*14d0*/  CS2R R32, SRZ ;  /* 0x0000000000207805 */ /* 0x000fe2000001ff00 */
[----:B------:R1:W-:Y:S01]  /*14e0*/  STL [R1+0x20], RZ ;  /* 0x000020ff01007387 */ /* 0x0003e20000100800 */
[----:B------:R-:W-:Y:S02]  /*14f0*/  CS2R R34, SRZ ;  /* 0x0000000000227805 */ /* 0x000fe4000001ff00 */
[----:B------:R-:W-:Y:S02]  /*1500*/  CS2R R36, SRZ ;  /* 0x0000000000247805 */ /* 0x000fe4000001ff00 */
[----:B------:R-:W-:Y:S01]  /*1510*/  CS2R R38, SRZ ;  /* 0x0000000000267805 */ /* 0x000fe2000001ff00 */
[----:B------:R1:W-:Y:S01]  /*1520*/  STL [R1+0x24], RZ ;  /* 0x000024ff01007387 */ /* 0x0003e20000100800 */
[----:B------:R-:W-:Y:S02]  /*1530*/  CS2R R40, SRZ ;  /* 0x0000000000287805 */ /* 0x000fe4000001ff00 */
        /* <DEDUP_REMOVED lines=72> */
[----:B------:R-:W-:Y:S01]  /*19c0*/  CS2R R150, SRZ ;  /* 0x0000000000967805 */ /* 0x000fe2000001ff00 */
[----:B------:R1:W-:Y:S04]  /*19d0*/  STL [R1+0x70], RZ ;  /* 0x000070ff01007387 */ /* 0x0003e80000100800 */
        /* <DEDUP_REMOVED lines=16> */
[----:B------:R1:W-:Y:S01]  /*1ae0*/  STL [R1+0xb4], RZ ;  /* 0x0000b4ff01007387 */ /* 0x0003e20000100800 */
[----:B------:R-:W-:Y:S06]  /*1af0*/  BAR.SYNC.DEFER_BLOCKING 0x0 ;  /* 0x0000000000007b1d */ /* 0x000fec0000010000 */
[----:B------:R1:W-:Y:S04]  /*1b00*/  STL [R1+0xb8], RZ ;  /* 0x0000b8ff01007387 */ /* 0x0003e80000100800 */
[----:B------:R1:W-:Y:S04]  /*1b10*/  STL [R1+0xbc], RZ ;  /* 0x0000bcff01007387 */ /* 0x0003e80000100800 */
[----:B------:R1:W-:Y:S04]  /*1b20*/  STL [R1+0xc0], RZ ;  /* 0x0000c0ff01007387 */ /* 0x0003e80000100800 */
[----:B------:R1:W-:Y:S04]  /*1b30*/  STL [R1+0xc4], RZ ;  /* 0x0000c4ff01007387 */ /* 0x0003e80000100800 */
[----:B------:R1:W-:Y:S04]  /*1b40*/  STL [R1+0xc8], RZ ;  /* 0x0000c8ff01007387 */ /* 0x0003e80000100800 */
[----:B------:R-:W2:Y:S02]  /*1b50*/  FENCE.VIEW.ASYNC.S ;  /* 0x00000000000073c6 */ /* 0x000ea40000000000 */
[----:B--2---:R1:W2:Y:S02]  /*1b60*/  @!UP2 SYNCS.EXCH.64 URZ, [UR56+0x60000], UR12 ;  /* 0x0600000c383fa5b2 */ /* 0x0042a40008000100 */
        /* <DEDUP_REMOVED lines=20> */
[----:B--2---:R-:W-:Y:S06]  /*1cb0*/  BAR.SYNC.DEFER_BLOCKING 0x0 ;  /* 0x0000000000007b1d */ /* 0x004fec0000010000 */
[----:B------:R1:W-:Y:S04]  /*1cc0*/  STL [R1+0x11c], RZ ;  /* 0x00011cff01007387 */ /* 0x0003e80000100800 */
[----:B------:R1:W-:Y:S04]  /*1cd0*/  STL [R1+0x120], RZ ;  /* 0x000120ff01007387 */ /* 0x0003e80000100800 */
[----:B------:R1:W-:Y:S04]  /*1ce0*/  STL [R1+0x124], RZ ;  /* 0x000124ff01007387 */ /* 0x0003e80000100800 */
[----:B------:R1:W-:Y:S04]  /*1cf0*/  STL [R1+0x128], RZ ;  /* 0x000128ff01007387 */ /* 0x0003e80000100800 */
[----:B------:R1:W-:Y:S01]  /*1d00*/  STL [R1+0x12c], RZ ;  /* 0x00012cff01007387 */ /* 0x0003e20000100800 */
[----:B------:R1:W2:Y:S03]  /*1d10*/  @!UP1 SYNCS.EXCH.64 URZ, [UR56+0x60008], UR16 ;  /* 0x06000810383f95b2 */ /* 0x0002a60008000100 */
        /* <DEDUP_REMOVED lines=55> */
[----:B------:R1:W-:Y:S01]  /*2090*/  STL [R1+0x1fc], RZ ;  /* 0x0001fcff01007387 */ /* 0x0003e20000100800 */
[----:B------:R-:W-:Y:S05]  /*20a0*/  @!P1 BRA `(.L_x_47) ;  /* 0x0000001c00b09947 */ /* 0x000fea0003800000 */
[----:B------:R1:W-:Y:S01]  /*20b0*/  STL [R1], RZ ;  /* 0x000000ff01007387 */ /* 0x0003e20000100800 */
[----:B------:R-:W-:Y:S02]  /*20c0*/  CS2R R24, SRZ ;  /* 0x0000000000187805 */ /* 0x000fe4000001ff00 */
[----:B------:R-:W-:Y:S02]  /*20d0*/  CS2R R26, SRZ ;  /* 0x00000000001a7805 */ /* 0x000fe4000001ff00 */
[----:B------:R-:W-:Y:S01]  /*20e0*/  CS2R R28, SRZ ;  /* 0x00000000001c7805 */ /* 0x000fe2000001ff00 */
[----:B------:R1:W-:Y:S01]  /*20f0*/  STL [R1+0x4], RZ ;  /* 0x000004ff01007387 */ /* 0x0003e20000100800 */
[----:B------:R-:W-:Y:S02]  /*2100*/  CS2R R30, SRZ ;  /* 0x00000000001e7805 */ /* 0x000fe4000001ff00 */
[----:B------:R-:W-:Y:S02]  /*2110*/  CS2R R32, SRZ ;  /* 0x0000000000207805 */ /* 0x000fe4000001ff00 */
[----:B------:R-:W-:Y:S01]  /*2120*/  CS2R R34, SRZ ;  /* 0x0000000000227805 */ /* 0x000fe2000001ff00 */
[----:B------:R1:W-:Y:S01]  /*2130*/  STL [R1+0x8], RZ ;  /* 0x000008ff01007387 */ /* 0x0003e20000100800 */
[----:B------:R-:W-:-:S02]  /*2140*/  CS2R R36, SRZ ;  /* 0x0000000000247805 */ /* 0x000fc4000001ff00 */
        /* <DEDUP_REMOVED lines=75> */
[----:B------:R-:W-:Y:S01]  /*2600*/  CS2R R150, SRZ ;  /* 0x0000000000967805 */ /* 0x000fe2000001ff00 */
[----:B------:R-:W-:Y:S01]  /*2610*/  UMOV UR53, URZ ;  /* 0x0000003f00357c82 */ /* 0x000fe20008000000 */
[----:B------:R-:W-:Y:S01]  /*2620*/  UMOV UR52, URZ ;  /* 0x0000003f00347c82 */ /* 0x000fe20008000000 */
        /* <DEDUP_REMOVED lines=105> */
[----:B------:R1:W-:Y:S02]  /*2cc0*/  STL [R1+0x1fc], RZ ;  /* 0x0001fcff01007387 */ /* 0x0003e40000100800 */
.L_x_49:
[----:B--2---:R-:W-:Y:S01]  /*2cd0*/  BAR.SYNC.DEFER_BLOCKING 0x0 ;  /* 0x0000000000007b1d */ /* 0x004fe20000010000 */
[----:B------:R-:W-:Y:S01]  /*2ce0*/  ULEA UR22, UR53, UR56, 0x3 ;  /* 0x0000003835167291 */ /* 0x000fe2000f8e183f */
[----:B---3--:R-:W-:Y:S01]  /*2cf0*/  @!P2 IMAD.MOV.U32 R0, RZ, RZ, 0x18000 ;  /* 0x00018000ff00a424 */ /* 0x008fe200078e00ff */
[----:B------:R-:W-:Y:S01]  /*2d00*/  ELECT P0, URZ, PT ;  /* 0x00000000003f782f */ /* 0x000fe20003800000 */
[----:B-1----:R-:W-:-:S03]  /*2d10*/  ULEA UR8, UR53, UR56, 0xf ;  /* 0x0000003835087291 */ /* 0x002fc6000f8e783f */
[----:B------:R-:W-:Y:S01]  /*2d20*/  ISETP.LT.U32.AND P0, PT, R2, 0x40, P0 ;  /* 0x000000400200780c */ /* 0x000fe20000701070 */
[----:B------:R-:W-:Y:S02]  /*2d30*/  ULOP3.LUT UR12, UR54, 0x1, URZ, 0xc0, !UPT ;  /* 0x00000001360c7892 */ /* 0x000fe4000f8ec03f */
[----:B------:R-:W-:Y:S02]  /*2d40*/  ULEA UR21, UR53, UR56, 0x10 ;  /* 0x0000003835157291 */ /* 0x000fe4000f8e803f */
[----:B------:R-:W-:Y:S02]  /*2d50*/  UIADD3 UR20, UR8, 0x40000, URZ ;  /* 0x0004000008147890 */ /* 0x000fe4000fffe03f */
[----:B------:R-:W-:Y:S02]  /*2d60*/  ULEA UR14, UR12, UR52, 0x6 ;  /* 0x000000340c0e7291 */ /* 0x000fe4000f8e303f */
[----:B------:R-:W-:Y:S02]  /*2d70*/  ULEA UR8, UR12, UR21, 0xf ;  /* 0x000000150c087291 */ /* 0x000fe4000f8e783f */
[----:B------:R-:W-:-:S02]  /*2d80*/  ULEA UR12, UR12, UR20, 0xe ;  /* 0x000000140c0c7291 */ /* 0x000fc4000f8e703f */
[----:B------:R-:W-:Y:S01]  /*2d90*/  VOTEU.ANY UP0, P0 ;  /* 0x00000000003f7886 */ /* 0x000fe20000000100 */
[----:B------:R-:W-:Y:S01]  /*2da0*/  VOTEU.ANY UP2, P0 ;  /* 0x00000000003f7886 */ /* 0x000fe20000040100 */
[----:B------:R-:W-:Y:S01]  /*2db0*/  ELECT P1, URZ, PT ;  /* 0x00000000003f782f */ /* 0x000fe20003820000 */
[----:B------:R1:W-:Y:S02]  /*2dc0*/  @!P2 SYNCS.ARRIVE.TRANS64 RZ, [UR22+0x60000], R0 ;  /* 0x06000000ffffa9a7 */ /* 0x0003e40008000016 */
[----:B------:R-:W-:Y:S01]  /*2dd0*/  @UP0 UIADD3 UR13, UR22, 0x60000, URZ ;  /* 0x00060000160d0890 */ /* 0x000fe2000fffe03f */
[----:B------:R-:W-:Y:S01]  /*2de0*/  BAR.SYNC.DEFER_BLOCKING 0x0 ;  /* 0x0000000000007b1d */ /* 0x000fe20000010000 */
[----:B------:R-:W-:-:S05]  /*2df0*/  ISETP.LT.U32.AND P1, PT, R2, 0x40, P1 ;  /* 0x000000400200780c */ /* 0x000fca0000f21070 */
[----:B------:R-:W-:Y:S01]  /*2e00*/  @UP0 UMOV UR16, UR4 ;  /* 0x0000000400100c82 */ /* 0x000fe20008000000 */
[----:B------:R-:W-:Y:S01]  /*2e10*/  @UP0 UMOV UR17, UR5 ;  /* 0x0000000500110c82 */ /* 0x000fe20008000000 */
[----:B------:R-:W-:Y:S01]  /*2e20*/  UMOV UR10, UR14 ;  /* 0x0000000e000a7c82 */ /* 0x000fe20008000000 */
[----:B-1----:R-:W-:-:S05]  /*2e30*/  IMAD.U32 R0, RZ, RZ, UR55 ;  /* 0x00000037ff007e24 */ /* 0x002fca000f8e00ff */
[----:B------:R-:W-:Y:S01]  /*2e40*/  VOTEU.ANY UP1, P1 ;  /* 0x00000000003f7886 */ /* 0x000fe20000820100 */
[----:B------:R-:W-:Y:S01]  /*2e50*/  VOTEU.ANY UP3, P1 ;  /* 0x00000000003f7886 */ /* 0x000fe20000860100 */
[----:B------:R-:W-:-:S03]  /*2e60*/  SHF.L.U32 R0, R0, 0x1f, RZ ;  /* 0x0000001f00007819 */ /* 0x000fc600000006ff */
[----:B------:R-:W-:Y:S01]  /*2e70*/  @UP1 UIADD3 UR9, UR22, 0x60000, URZ ;  /* 0x0006000016091890 */ /* 0x000fe2000fffe03f */
[----:B------:R-:W-:Y:S01]  /*2e80*/  @UP1 UMOV UR18, UR6 ;  /* 0x0000000600121c82 */ /* 0x000fe20008000000 */
[----:B------:R-:W-:Y:S01]  /*2e90*/  @UP1 UMOV UR19, UR7 ;  /* 0x0000000700131c82 */ /* 0x000fe20008000000 */
[----:B------:R1:W-:Y:S01]  /*2ea0*/  @UP2 UTMALDG.2D [UR12], [UR16] ;  /* 0x0000000c100025b4 */ /* 0x0003e20008008000 */
[----:B------:R2:W-:Y:S06]  /*2eb0*/  MEMBAR.ALL.CTA ;  /* 0x0000000000007992 */ /* 0x0005ec0000008000 */
[----:B--2---:R-:W2:Y:S02]  /*2ec0*/  FENCE.VIEW.ASYNC.S ;  /* 0x00000000000073c6 */ /* 0x004ea40000000000 */
[----:B--2---:R-:W-:Y:S06]  /*2ed0*/  BAR.SYNC.DEFER_BLOCKING 0x0 ;  /* 0x0000000000007b1d */ /* 0x004fec0000010000 */
[----:B------:R1:W-:Y:S02]  /*2ee0*/  @UP3 UTMALDG.2D [UR8], [UR18] ;  /* 0x00000008120035b4 */ /* 0x0003e40008008000 */
[----:B------:R-:W-:Y:S06]  /*2ef0*/  BAR.SYNC.DEFER_BLOCKING 0x0 ;  /* 0x0000000000007b1d */ /* 0x000fec0000010000 */
[----:B------:R-:W2:Y:S02]  /*2f00*/  SYNCS.PHASECHK.TRANS64.TRYWAIT P0, [UR22+0x60000], R0 ;  /* 0x06000000ff0075a7 */ /* 0x000ea40008000156 */
[----:B-12---:R-:W-:Y:S05]  /*2f10*/  @!P0 BRA `(.L_x_48) ;  /* 0x0000002400448947 */ /* 0x006fea0003800000 */
.L_x_50:
[----:B------:R-:W-:Y:S01]  /*2f20*/  STL.64 [R1+0x268], R150 ;  /* 0x0002689601007387 */ /* 0x000fe20000100a00 */
[----:B------:R-:W-:Y:S01]  /*2f30*/  USHF.R.U32.HI UR46, URZ, 0x4, UR21 ;  /* 0x000000043f2e7899 */ /* 0x000fe20008011615 */
[----:B------:R-:W1:Y:S02]  /*2f40*/  LDC R0, c[0x0][0x230] ;  /* 0x00008c00ff007b82 */ /* 0x000e640000000800 */
[----:B------:R-:W-:Y:S04]  /*2f50*/  STL.64 [R1+0x260], R148 ;  /* 0x0002609401007387 */ /* 0x000fe80000100a00 */
        /* <DEDUP_REMOVED lines=11> */
[----:B------:R2:W-:Y:S04]  /*3010*/  STL.64 [R1+0x200], R124 ;  /* 0x0002007c01007387 */ /* 0x0005e80000100a00 */
[----:B--2---:R-:W2:Y:S04]  /*3020*/  LDL.LU.64 R124, [R1] ;  /* 0x00000000017c7983 */ /* 0x004ea80000300a00 */
[----:B------:R-:W2:Y:S04]  /*3030*/  LDL.LU.64 R126, [R1+0x8] ;  /* 0x00000800017e7983 */ /* 0x000ea80000300a00 */
        /* <DEDUP_REMOVED lines=61> */
[----:B------:R-:W2:Y:S01]  /*3410*/  LDL.LU.64 R250, [R1+0x1f8] ;  /* 0x0001f80001fa7983 */ /* 0x000ea20000300a00 */
[----:B------:R-:W-:-:S02]  /*3420*/  USHF.R.U32.HI UR44, URZ, 0x4, UR20 ;  /* 0x000000043f2c7899 */ /* 0x000fc40008011614 */
[----:B------:R-:W-:Y:S02]  /*3430*/  USGXT.U32 UR46, UR46, 0xe ;  /* 0x0000000e2e2e789a */ /* 0x000fe40008000000 */
[----:B------:R-:W-:Y:S01]  /*3440*/  USGXT.U32 UR44, UR44, 0xe ;  /* 0x0000000e2c2c789a */ /* 0x000fe20008000000 */
[----:B------:R-:W-:Y:S01]  /*3450*/  UMOV UR47, 0x40000040 ;  /* 0x40000040002f7882 */ /* 0x000fe20000000000 */
[----:B------:R-:W-:Y:S01]  /*3460*/  UMOV UR45, 0x40000040 ;  /* 0x40000040002d7882 */ /* 0x000fe20000000000 */
[----:B------:R-:W-:Y:S02]  /*3470*/  UIADD3 UR42, UP1, UR46, 0x2, URZ ;  /* 0x000000022e2a7890 */ /* 0x000fe4000ff3e03f */
[----:B------:R-:W-:Y:S01]  /*3480*/  UIADD3 UR40, UP0, UR44, 0x2, URZ ;  /* 0x000000022c287890 */ /* 0x000fe2000ff1e03f */
[----:B------:R-:W-:Y:S01]  /*3490*/  UMOV UR8, URZ ;  /* 0x0000003f00087c82 */ /* 0x000fe20008000000 */
[----:B------:R-:W-:Y:S02]  /*34a0*/  UMOV UR9, URZ ;  /* 0x0000003f00097c82 */ /* 0x000fe40008000000 */
[----:B------:R-:W-:-:S02]  /*34b0*/  UIADD3.X UR41, UR8, 0x40000040, URZ, UP0, !UPT ;  /* 0x4000004008297890 */ /* 0x000fc400087fe43f */
[----:B------:R-:W-:Y:S02]  /*34c0*/  UIADD3.X UR43, UR9, 0x40000040, URZ, UP1, !UPT ;  /* 0x40000040092b7890 */ /* 0x000fe40008ffe43f */
[----:B------:R-:W-:Y:S02]  /*34d0*/  UIADD3.64 UR36, UR40, 0x2, URZ ;  /* 0x0000000228247897 */ /* 0x000fe4000fffe03f */
[----:B------:R-:W-:Y:S02]  /*34e0*/  UIADD3.64 UR38, UR42, 0x2, URZ ;  /* 0x000000022a267897 */ /* 0x000fe4000fffe03f */
[----:B------:R-:W-:Y:S02]  /*34f0*/  UIADD3.64 UR34, UR42, 0x4, URZ ;  /* 0x000000042a227897 */ /* 0x000fe4000fffe03f */
[----:B------:R-:W-:Y:S02]  /*3500*/  UIADD3.64 UR32, UR40, 0x4, URZ ;  /* 0x0000000428207897 */ /* 0x000fe4000fffe03f */
[----:B------:R-:W-:-:S02]  /*3510*/  UIADD3.64 UR30, UR42, 0x7fe, URZ ;  /* 0x000007fe2a1e7897 */ /* 0x000fc4000fffe03f */
[----:B------:R-:W-:Y:S02]  /*3520*/  UIADD3.64 UR28, UR40, 0x3fe, URZ ;  /* 0x000003fe281c7897 */ /* 0x000fe4000fffe03f */
[----:B------:R-:W-:Y:S02]  /*3530*/  UIADD3.64 UR26, UR42, 0x800, URZ ;  /* 0x000008002a1a7897 */ /* 0x000fe4000fffe03f */
[----:B------:R-:W-:Y:S02]  /*3540*/  UIADD3.64 UR24, UR40, 0x400, URZ ;  /* 0x0000040028187897 */ /* 0x000fe4000fffe03f */
[----:B------:R-:W-:Y:S02]  /*3550*/  UIADD3.64 UR22, UR42, 0x802, URZ ;  /* 0x000008022a167897 */ /* 0x000fe4000fffe03f */
[----:B------:R-:W-:Y:S02]  /*3560*/  UIADD3.64 UR20, UR40, 0x402, URZ ;  /* 0x0000040228147897 */ /* 0x000fe4000fffe03f */
[----:B------:R-:W-:-:S02]  /*3570*/  UIADD3.64 UR18, UR42, 0x804, URZ ;  /* 0x000008042a127897 */ /* 0x000fc4000fffe03f */
[----:B------:R-:W-:Y:S01]  /*3580*/  UIADD3.64 UR16, UR40, 0x404, URZ ;  /* 0x0000040428107897 */ /* 0x000fe2000fffe03f */
[----:B--2---:R-:W-:-:S06]  /*3590*/  WARPGROUP.ARRIVE ;  /* 0x00000000000079c5 */ /* 0x004fcc0000000000 */
[----:B------:R-:W-:Y:S03]  /*35a0*/  HGMMA.64x256x16.F32.BF16 R124, gdesc[UR44], R124, gsb0 ;  /* 0x03e000002c7c79f0 */ /* 0x000fe6000800187c */
[----:B------:R-:W-:Y:S02]  /*35b0*/  WARPGROUP.DEPBAR.LE gsb0, 0x0 ;  /* 0x00008000000079c5 */ /* 0x000fe40000010000 */
[----:B------:R-:W-:-:S15]  /*35c0*/  WARPGROUP.ARRIVE ;  /* 0x00000000000079c5 */ /* 0x000fde0000000000 */
[----:B------:R-:W-:-:S08]  /*35d0*/  NOP ;  /* 0x0000000000007918 */ /* 0x000fd00000000000 */
        /* <DEDUP_REMOVED lines=26> */
[----:B------:R-:W-:Y:S04]  /*3780*/  STL.64 [R1], R124 ;  /* 0x0000007c01007387 */ /* 0x000fe80000100a00 */
        /* <DEDUP_REMOVED lines=63> */
[----:B--2---:R-:W2:Y:S04]  /*3b80*/  LDL.LU.64 R150, [R1+0x268] ;  /* 0x0002680001967983 */ /* 0x004ea80000300a00 */
        /* <DEDUP_REMOVED lines=13> */
[----:B------:R-:W-:-:S02]  /*3c60*/  UIADD3.64 UR44, UR40, 0x1fe, URZ ;  /* 0x000001fe282c7897 */ /* 0x000fc4000fffe03f */
[----:B------:R-:W-:Y:S02]  /*3c70*/  UIADD3.64 UR36, UR40, 0x202, URZ ;  /* 0x0000020228247897 */ /* 0x000fe4000fffe03f */
[----:B------:R-:W-:Y:S02]  /*3c80*/  UIADD3.64 UR32, UR40, 0x204, URZ ;  /* 0x0000020428207897 */ /* 0x000fe4000fffe03f */
[----:B------:R-:W-:Y:S02]  /*3c90*/  UIADD3.64 UR28, UR40, 0x5fe, URZ ;  /* 0x000005fe281c7897 */ /* 0x000fe4000fffe03f */
[----:B------:R-:W-:Y:S02]  /*3ca0*/  UIADD3.64 UR24, UR40, 0x600, URZ ;  /* 0x0000060028187897 */ /* 0x000fe4000fffe03f */
[----:B------:R-:W-:Y:S02]  /*3cb0*/  UIADD3.64 UR20, UR40, 0x602, URZ ;  /* 0x0000060228147897 */ /* 0x000fe4000fffe03f */
[----:B------:R-:W-:-:S02]  /*3cc0*/  UIADD3.64 UR16, UR40, 0x604, URZ ;  /* 0x0000060428107897 */ /* 0x000fc4000fffe03f */
[----:B------:R-:W-:Y:S02]  /*3cd0*/  UIADD3 UR52, UR52, 0x80, URZ ;  /* 0x0000008034347890 */ /* 0x000fe4000fffe03f */
[----:B------:R-:W-:-:S04]  /*3ce0*/  UIADD3 UR53, UR53, 0x1, URZ ;  /* 0x0000000135357890 */ /* 0x000fc8000fffe03f */
[----:B-1----:R-:W-:Y:S01]  /*3cf0*/  ISETP.LE.AND P0, PT, R0, UR52, PT ;  /* 0x0000003400007c0c */ /* 0x002fe2000bf03270 */
[----:B------:R-:W-:-:S04]  /*3d00*/  UISETP.NE.U32.AND UP0, UPT, UR53, 0x4, UPT ;  /* 0x000000043500788c */ /* 0x000fc8000bf05070 */
[----:B------:R-:W-:Y:S02]  /*3d10*/  USEL UR8, URZ, 0x1, UP0 ;  /* 0x000000013f087887 */ /* 0x000fe40008000000 */
[----:B------:R-:W-:Y:S02]  /*3d20*/  USEL UR53, UR53, URZ, UP0 ;  /* 0x0000003f35357287 */ /* 0x000fe40008000000 */
[----:B------:R-:W-:Y:S01]  /*3d30*/  ULOP3.LUT UR55, UR55, UR8, URZ, 0x3c, !UPT ;  /* 0x0000000837377292 */ /* 0x000fe2000f8e3c3f */
[----:B--2---:R-:W-:-:S06]  /*3d40*/  WARPGROUP.ARRIVE ;  /* 0x00000000000079c5 */ /* 0x004fcc0000000000 */
[----:B------:R-:W-:Y:S01]  /*3d50*/  HGMMA.64x256x16.F32.BF16 R24, gdesc[UR44], R24, gsb0 ;  /* 0x03e000002c1879f0 */ /* 0x000fe20008001818 */
[----:B------:R-:W-:Y:S01]  /*3d60*/  UIADD3.64 UR44, UR40, 0x200, URZ ;  /* 0x00000200282c7897 */ /* 0x000fe2000fffe03f */
[----:B------:R-:W-:Y:S01]  /*3d70*/  UMOV UR46, UR42 ;  /* 0x0000002a002e7c82 */ /* 0x000fe20008000000 */
[----:B------:R-:W-:Y:S01]  /*3d80*/  UMOV UR47, UR43 ;  /* 0x0000002b002f7c82 */ /* 0x000fe20008000000 */
[----:B------:R-:W-:Y:S02]  /*3d90*/  WARPGROUP.DEPBAR.LE gsb0, 0x0 ;  /* 0x00008000000079c5 */ /* 0x000fe40000010000 */
[----:B------:R-:W-:-:S15]  /*3da0*/  WARPGROUP.ARRIVE ;  /* 0x00000000000079c5 */ /* 0x000fde0000000000 */
[----:B------:R-:W-:-:S07]  /*3db0*/  NOP ;  /* 0x0000000000007918 */ /* 0x000fce0000000000 */
        /* <DEDUP_REMOVED lines=26> */
[----:B---3--:R-:W-:Y:S05]  /*3f60*/  @!P0 BRA `(.L_x_49) ;  /* 0xffffffec00588947 */ /* 0x008fea000383ffff */
.L_x_47:
[----:B------:R5:W-:Y:S04]  /*3f70*/  STL [R1+0x20c], R148 ;  /* 0x00020c9401007387 */ /* 0x000be80000100800 */
[----:B------:R-:W3:Y:S01]  /*3f80*/  LDL.LU R8, [R1] ;  /* 0x0000000001087983 */ /* 0x000ee20000300800 */
[----:B--2---:R-:W-:Y:S06]  /*3f90*/  BAR.SYNC.DEFER_BLOCKING 0x0 ;  /* 0x0000000000007b1d */ /* 0x004fec0000010000 */
[----:B-----5:R-:W2:Y:S04]  /*3fa0*/  LDL.LU R148, [R1+0x4] ;  /* 0x0000040001947983 */ /* 0x020ea80000300800 */
[----:B------:R5:W-:Y:S04]  /*3fb0*/  STL [R1+0x208], R149 ;  /* 0x0002089501007387 */ /* 0x000be80000100800 */
[----:B-----5:R-:W5:Y:S01]  /*3fc0*/  LDL.LU R149, [R1+0xc] ;  /* 0x00000c0001957983 */ /* 0x020f620000300800 */
[----:B------:R-:W4:Y:S03]  /*3fd0*/  @!P2 SYNCS.CCTL.IV [UR56+0x60000] ;  /* 0x06000000ff00a9b1 */ /* 0x000f260008000038 */
[----:B------:R-:W5:Y:S04]  /*3fe0*/  LDL.LU R9, [R1+0x8] ;  /* 0x0000080001097983 */ /* 0x000f680000300800 */
[----:B------:R1:W-:Y:S01]  /*3ff0*/  STL [R1+0x204], R150 ;  /* 0x0002049601007387 */ /* 0x0003e20000100800 */
[----:B----4-:R-:W-:Y:S06]  /*4000*/  BAR.SYNC.DEFER_BLOCKING 0x0 ;  /* 0x0000000000007b1d */ /* 0x010fec0000010000 */
[----:B-1----:R-:W4:Y:S04]  /*4010*/  LDL.LU R150, [R1+0x14] ;  /* 0x0000140001967983 */ /* 0x002f280000300800 */
[----:B------:R-:W4:Y:S04]  /*4020*/  LDL.LU R10, [R1+0x10] ;  /* 0x00001000010a7983 */ /* 0x000f280000300800 */
[----:B------:R1:W-:Y:S01]  /*4030*/  STL [R1+0x200], R151 ;  /* 0x0002009701007387 */ /* 0x0003e20000100800 */
[----:B------:R-:W1:Y:S02]  /*4040*/  @!P2 SYNCS.CCTL.IV [UR56+0x60008] ;  /* 0x06000800ff00a9b1 */ /* 0x000e640008000038 */
[----:B-1----:R-:W-:Y:S06]  /*4050*/  BAR.SYNC.DEFER_BLOCKING 0x0 ;  /* 0x0000000000007b1d */ /* 0x002fec0000010000 */
[----:B------:R-:W4:Y:S04]  /*4060*/  LDL.LU R151, [R1+0x1c] ;  /* 0x00001c0001977983 */ /* 0x000f280000300800 */
[----:B------:R-:W4:Y:S04]  /*4070*/  LDL.LU R11, [R1+0x18] ;  /* 0x00001800010b7983 */ /* 0x000f280000300800 */
[----:B------:R-:W4:Y:S04]  /*4080*/  LDL.LU R3, [R1+0x24] ;  /* 0x0000240001037983 */ /* 0x000f280000300800 */
[----:B------:R-:W4:Y:S04]  /*4090*/  LDL.LU R4, [R1+0x20] ;  /* 0x0000200001047983 */ /* 0x000f280000300800 */
[----:B------:R-:W4:Y:S01]  /*40a0*/  LDL.LU R2, [R1+0x2c] ;  /* 0x00002c0001027983 */ /* 0x000f220000300800 */
[----:B------:R-:W1:Y:S03]  /*40b0*/  @!P2 SYNCS.CCTL.IV [UR56+0x60010] ;  /* 0x06001000ff00a9b1 */ /* 0x000e660008000038 */
[----:B------:R-:W4:Y:S04]  /*40c0*/  LDL.LU R5, [R1+0x28] ;  /* 0x0000280001057983 */ /* 0x000f280000300800 */
        /* <DEDUP_REMOVED lines=105> */
[----:B---3--:R-:W3:Y:S04]  /*4760*/  LDL.LU R0, [R1+0x1d0] ;  /* 0x0001d00001007983 */ /* 0x008ee80000300800 */
[----:B------:R-:W3:Y:S04]  /*4770*/  LDL.LU R200, [R1+0x1dc] ;  /* 0x0001dc0001c87983 */ /* 0x000ee80000300800 */
[----:B------:R-:W3:Y:S04]  /*4780*/  LDL.LU R191, [R1+0x1d8] ;  /* 0x0001d80001bf7983 */ /* 0x000ee80000300800 */
[----:B------:R-:W3:Y:S04]  /*4790*/  LDL.LU R197, [R1+0x1e4] ;  /* 0x0001e40001c57983 */ /* 0x000ee80000300800 */
[----:B------:R-:W3:Y:S04]  /*47a0*/  LDL.LU R192, [R1+0x1e0] ;  /* 0x0001e00001c07983 */ /* 0x000ee80000300800 */
[----:B------:R-:W3:Y:S04]  /*47b0*/  LDL.LU R199, [R1+0x1ec] ;  /* 0x0001ec0001c77983 */ /* 0x000ee80000300800 */
[----:B------:R-:W3:Y:S01]  /*47c0*/  LDL.LU R193, [R1+0x1e8] ;  /* 0x0001e80001c17983 */ /* 0x000ee20000300800 */
[----:B--2---:R-:W-:-:S03]  /*47d0*/  F2FP.BF16.F32.PACK_AB R8, R148, R8 ;  /* 0x000000089408723e */ /* 0x004fc600000010ff */
[----:B------:R-:W2:Y:S01]  /*47e0*/  LDL.LU R198, [R1+0x1f4] ;  /* 0x0001f40001c67983 */ /* 0x000ea20000300800 */
[----:B-----5:R-:W-:-:S03]  /*47f0*/  F2FP.BF16.F32.PACK_AB R9, R149, R9 ;  /* 0x000000099509723e */ /* 0x020fc600000010ff */
[----:B------:R-:W2:Y:S01]  /*4800*/  LDL.LU R194, [R1+0x1f0] ;  /* 0x0001f00001c27983 */ /* 0x000ea20000300800 */
[----:B----4-:R-:W-:-:S03]  /*4810*/  F2FP.BF16.F32.PACK_AB R10, R150, R10 ;  /* 0x0000000a960a723e */ /* 0x010fc600000010ff */
[----:B------:R-:W4:Y:S01]  /*4820*/  LDL.LU R196, [R1+0x1fc] ;  /* 0x0001fc0001c47983 */ /* 0x000f220000300800 */
[----:B------:R-:W-:-:S03]  /*4830*/  F2FP.BF16.F32.PACK_AB R11, R151, R11 ;  /* 0x0000000b970b723e */ /* 0x000fc600000010ff */
[----:B------:R-:W4:Y:S04]  /*4840*/  LDL.LU R195, [R1+0x1f8] ;  /* 0x0001f80001c37983 */ /* 0x000f280000300800 */
[----:B------:R-:W5:Y:S04]  /*4850*/  LDL.LU R148, [R1+0x20c] ;  /* 0x00020c0001947983 */ /* 0x000f680000300800 */
[----:B------:R-:W5:Y:S04]  /*4860*/  LDL.LU R149, [R1+0x208] ;  /* 0x0002080001957983 */ /* 0x000f680000300800 */
[----:B------:R-:W5:Y:S04]  /*4870*/  LDL.LU R150, [R1+0x204] ;  /* 0x0002040001967983 */ /* 0x000f680000300800 */
[----:B------:R-:W5:Y:S01]  /*4880*/  LDL.LU R151, [R1+0x200] ;  /* 0x0002000001977983 */ /* 0x000f620000300800 */
[----:B------:R-:W-:Y:S01]  /*4890*/  F2FP.BF16.F32.PACK_AB R4, R3, R4 ;  /* 0x000000040304723e */ /* 0x000fe200000010ff */
[----:B------:R-:W-:Y:S01]  /*48a0*/  ULOP3.LUT UR54, UR54, 0x3, URZ, 0xc0, !UPT ;  /* 0x0000000336367892 */ /* 0x000fe2000f8ec03f */
[----:B------:R-:W-:Y:S01]  /*48b0*/  F2FP.BF16.F32.PACK_AB R5, R2, R5 ;  /* 0x000000050205723e */ /* 0x000fe200000010ff */
[----:B------:R-:W3:Y:S01]  /*48c0*/  S2R R3, SR_TID.X ;  /* 0x0000000000037919 */ /* 0x000ee20000002100 */
[----:B------:R-:W-:Y:S01]  /*48d0*/  F2FP.BF16.F32.PACK_AB R20, R242, R20 ;  /* 0x00000014f214723e */ /* 0x000fe200000010ff */
[----:B------:R-:W-:Y:S01]  /*48e0*/  ULEA UR9, UR54, UR11, 0x6 ;  /* 0x0000000b36097291 */ /* 0x000fe2000f8e303f */
[----:B------:R-:W-:Y:S01]  /*48f0*/  F2FP.BF16.F32.PACK_AB R21, R241, R21 ;  /* 0x00000015f115723e */ /* 0x000fe200000010ff */
[----:B-1----:R-:W-:Y:S01]  /*4900*/  BAR.SYNC.DEFER_BLOCKING 0x0 ;  /* 0x0000000000007b1d */ /* 0x002fe20000010000 */
[----:B------:R-:W-:Y:S01]  /*4910*/  F2FP.BF16.F32.PACK_AB R22, R240, R22 ;  /* 0x00000016f016723e */ /* 0x000fe200000010ff */
[----:B------:R-:W-:Y:S01]  /*4920*/  ULEA UR8, UR54, UR56, 0xe ;  /* 0x0000003836087291 */ /* 0x000fe2000f8e703f */
[----:B------:R-:W-:-:S02]  /*4930*/  F2FP.BF16.F32.PACK_AB R23, R239, R23 ;  /* 0x00000017ef17723e */ /* 0x000fc400000010ff */
[----:B------:R-:W-:Y:S02]  /*4940*/  ELECT P0, URZ, PT ;  /* 0x00000000003f782f */ /* 0x000fe40003800000 */
[----:B------:R-:W-:Y:S01]  /*4950*/  F2FP.BF16.F32.PACK_AB R24, R25, R24 ;  /* 0x000000181918723e */ /* 0x000fe200000010ff */
[----:B------:R-:W-:Y:S01]  /*4960*/  UMOV UR10, UR15 ;  /* 0x0000000f000a7c82 */ /* 0x000fe20008000000 */
[----:B------:R-:W-:Y:S02]  /*4970*/  F2FP.BF16.F32.PACK_AB R25, R27, R26 ;  /* 0x0000001a1b19723e */ /* 0x000fe400000010ff */
[----:B------:R-:W-:Y:S02]  /*4980*/  F2FP.BF16.F32.PACK_AB R56, R57, R56 ;  /* 0x000000383938723e */ /* 0x000fe400000010ff */
[----:B------:R-:W-:Y:S02]  /*4990*/  F2FP.BF16.F32.PACK_AB R26, R29, R28 ;  /* 0x0000001c1d1a723e */ /* 0x000fe400000010ff */
[----:B------:R-:W-:-:S02]  /*49a0*/  F2FP.BF16.F32.PACK_AB R27, R31, R30 ;  /* 0x0000001e1f1b723e */ /* 0x000fc400000010ff */
[----:B------:R-:W-:Y:S02]  /*49b0*/  F2FP.BF16.F32.PACK_AB R57, R59, R58 ;  /* 0x0000003a3b39723e */ /* 0x000fe400000010ff */
[----:B------:R-:W-:Y:S02]  /*49c0*/  F2FP.BF16.F32.PACK_AB R88, R89, R88 ;  /* 0x000000585958723e */ /* 0x000fe400000010ff */
[----:B------:R-:W-:Y:S02]  /*49d0*/  F2FP.BF16.F32.PACK_AB R58, R61, R60 ;  /* 0x0000003c3d3a723e */ /* 0x000fe400000010ff */
[----:B------:R-:W-:Y:S02]  /*49e0*/  F2FP.BF16.F32.PACK_AB R59, R63, R62 ;  /* 0x0000003e3f3b723e */ /* 0x000fe400000010ff */
[----:B------:R-:W-:Y:S01]  /*49f0*/  F2FP.BF16.F32.PACK_AB R89, R91, R90 ;  /* 0x0000005a5b59723e */ /* 0x000fe200000010ff */
[----:B------:R-:W1:Y:S01]  /*4a00*/  @!P2 SYNCS.CCTL.IV [UR56+0x60018] ;  /* 0x06001800ff00a9b1 */ /* 0x000e620008000038 */
[----:B------:R-:W-:-:S02]  /*4a10*/  F2FP.BF16.F32.PACK_AB R120, R121, R120 ;  /* 0x000000787978723e */ /* 0x000fc400000010ff */
[----:B------:R-:W-:Y:S02]  /*4a20*/  F2FP.BF16.F32.PACK_AB R90, R93, R92 ;  /* 0x0000005c5d5a723e */ /* 0x000fe400000010ff */
[----:B------:R-:W-:Y:S02]  /*4a30*/  F2FP.BF16.F32.PACK_AB R164, R226, R164 ;  /* 0x000000a4e2a4723e */ /* 0x000fe400000010ff */
        /* <DEDUP_REMOVED lines=97> */
[----:B---3--:R-:W-:Y:S01]  /*5050*/  F2FP.BF16.F32.PACK_AB R190, R190, R0 ;  /* 0x00000000bebe723e */ /* 0x008fe200000010ff */
[----:B------:R-:W-:-:S05]  /*5060*/  IMAD.SHL.U32 R0, R3, 0x80, RZ ;  /* 0x0000008003007824 */ /* 0x000fca00078e00ff */
[----:B------:R-:W-:Y:S02]  /*5070*/  LOP3.LUT R0, R0, 0x780, RZ, 0xc0, !PT ;  /* 0x0000078000007812 */ /* 0x000fe400078ec0ff */
[----:B------:R-:W-:Y:S02]  /*5080*/  F2FP.BF16.F32.PACK_AB R191, R200, R191 ;  /* 0x000000bfc8bf723e */ /* 0x000fe400000010ff */
[----:B------:R-:W-:Y:S01]  /*5090*/  F2FP.BF16.F32.PACK_AB R192, R197, R192 ;  /* 0x000000c0c5c0723e */ /* 0x000fe200000010ff */
[----:B------:R-:W-:-:S05]  /*50a0*/  IMAD.SHL.U32 R197, R3, 0x10, RZ ;  /* 0x0000001003c57824 */ /* 0x000fca00078e00ff */
[----:B------:R-:W-:Y:S02]  /*50b0*/  LOP3.LUT R0, R0, 0x70, R197, 0xf8, !PT ;  /* 0x0000007000007812 */ /* 0x000fe400078ef8c5 */
[----:B------:R-:W-:Y:S02]  /*50c0*/  F2FP.BF16.F32.PACK_AB R193, R199, R193 ;  /* 0x000000c1c7c1723e */ /* 0x000fe400000010ff */
[----:B------:R-:W-:Y:S01]  /*50d0*/  LOP3.LUT R0, R0, 0x10, R3, 0x78, !PT ;  /* 0x0000001000007812 */ /* 0x000fe200078e7803 */
[----:B------:R-:W-:-:S05]  /*50e0*/  IMAD.SHL.U32 R3, R3, 0x40, RZ ;  /* 0x0000004003037824 */ /* 0x000fca00078e00ff */
[----:B------:R-:W-:Y:S02]  /*50f0*/  LOP3.LUT R0, R0, 0x1800, R3, 0xf8, !PT ;  /* 0x0000180000007812 */ /* 0x000fe400078ef803 */
[----:B--2---:R-:W-:Y:S02]  /*5100*/  F2FP.BF16.F32.PACK_AB R194, R198, R194 ;  /* 0x000000c2c6c2723e */ /* 0x004fe400000010ff */
[C---:B------:R-:W-:Y:S01]  /*5110*/  LOP3.LUT R3, R0.reuse, 0x20, RZ, 0x3c, !PT ;  /* 0x0000002000037812 */ /* 0x040fe200078e3cff */
[----:B------:R-:W-:Y:S01]  /*5120*/  VIADD R2, R0, UR56 ;  /* 0x0000003800027c36 */ /* 0x000fe20008000000 */
[----:B----4-:R-:W-:-:S03]  /*5130*/  F2FP.BF16.F32.PACK_AB R195, R196, R195 ;  /* 0x000000c3c4c3723e */ /* 0x010fc600000010ff */
[----:B------:R-:W-:Y:S01]  /*5140*/  VIADD R3, R3, UR56 ;  /* 0x0000003803037c36 */ /* 0x000fe20008000000 */
[----:B-1----:R1:W-:Y:S04]  /*5150*/  STSM.16.M88.4 [R2], R8 ;  /* 0x0000000802007844 */ /* 0x0023e80000000200 */
[----:B------:R-:W-:Y:S01]  /*5160*/  STSM.16.M88.4 [R2+0x4000], R20 ;  /* 0x0040001402007844 */ /* 0x000fe20000000200 */
[----:B-----5:R-:W-:-:S03]  /*5170*/  F2FP.BF16.F32.PACK_AB R146, R149, R148 ;  /* 0x000000949592723e */ /* 0x020fc600000010ff */
[----:B------:R-:W-:Y:S04]  /*5180*/  STSM.16.M88.4 [R2+0x8000], R164 ;  /* 0x008000a402007844 */ /* 0x000fe80000000200 */
[----:B------:R-:W-:Y:S01]  /*5190*/  STSM.16.M88.4 [R2+0xc000], R180 ;  /* 0x00c000b402007844 */ /* 0x000fe20000000200 */
[----:B------:R-:W-:-:S03]  /*51a0*/  F2FP.BF16.F32.PACK_AB R147, R151, R150 ;  /* 0x000000969793723e */ /* 0x000fc600000010ff */
[----:B------:R-:W-:Y:S01]  /*51b0*/  STSM.16.M88.4 [R2+0x2000], R24 ;  /* 0x0020001802007844 */ /* 0x000fe20000000200 */
[C---:B-1----:R-:W-:Y:S02]  /*51c0*/  LOP3.LUT R8, R0.reuse, 0x40, RZ, 0x3c, !PT ;  /* 0x0000004000087812 */ /* 0x042fe400078e3cff */
[----:B------:R-:W-:Y:S01]  /*51d0*/  LOP3.LUT R0, R0, 0x60, RZ, 0x3c, !PT ;  /* 0x0000006000007812 */ /* 0x000fe200078e3cff */
[----:B------:R-:W-:Y:S02]  /*51e0*/  STSM.16.M88.4 [R2+0x6000], R56 ;  /* 0x0060003802007844 */ /* 0x000fe40000000200 */
[----:B------:R-:W-:Y:S02]  /*51f0*/  VIADD R8, R8, UR56 ;  /* 0x0000003808087c36 */ /* 0x000fe40008000000 */
[----:B------:R-:W-:Y:S01]  /*5200*/  STSM.16.M88.4 [R2+0xa000], R88 ;  /* 0x00a0005802007844 */ /* 0x000fe20000000200 */
[----:B------:R-:W-:-:S03]  /*5210*/  VIADD R0, R0, UR56 ;  /* 0x0000003800007c36 */ /* 0x000fc60008000000 */
[----:B------:R-:W-:Y:S04]  /*5220*/  STSM.16.M88.4 [R2+0xe000], R120 ;  /* 0x00e0007802007844 */ /* 0x000fe80000000200 */
[----:B------:R-:W-:Y:S04]  /*5230*/  STSM.16.M88.4 [R3], R4 ;  /* 0x0000000403007844 */ /* 0x000fe80000000200 */
[----:B------:R-:W-:Y:S04]  /*5240*/  STSM.16.M88.4 [R3+0x4000], R152 ;  /* 0x0040009803007844 */ /* 0x000fe80000000200 */
[----:B------:R-:W-:Y:S04]  /*5250*/  STSM.16.M88.4 [R3+0x8000], R168 ;  /* 0x008000a803007844 */ /* 0x000fe80000000200 */
[----:B------:R-:W-:Y:S04]  /*5260*/  STSM.16.M88.4 [R3+0xc000], R184 ;  /* 0x00c000b803007844 */ /* 0x000fe80000000200 */
[----:B------:R-:W-:Y:S04]  /*5270*/  STSM.16.M88.4 [R3+0x2000], R32 ;  /* 0x0020002003007844 */ /* 0x000fe80000000200 */
[----:B------:R-:W-:Y:S04]  /*5280*/  STSM.16.M88.4 [R3+0x6000], R64 ;  /* 0x0060004003007844 */ /* 0x000fe80000000200 */
[----:B------:R-:W-:Y:S04]  /*5290*/  STSM.16.M88.4 [R3+0xa000], R96 ;  /* 0x00a0006003007844 */ /* 0x000fe80000000200 */
        /* <DEDUP_REMOVED lines=16> */
[----:B------:R-:W-:Y:S01]  /*53a0*/  STSM.16.M88.4 [R0+0xe000], R144 ;  /* 0x00e0009000007844 */ /* 0x000fe20000000200 */
[----:B------:R1:W-:Y:S06]  /*53b0*/  MEMBAR.ALL.CTA ;  /* 0x0000000000007992 */ /* 0x0003ec0000008000 */
[----:B-1----:R-:W1:Y:S02]  /*53c0*/  FENCE.VIEW.ASYNC.S ;  /* 0x00000000000073c6 */ /* 0x002e640000000000 */
[----:B-1----:R-:W-:Y:S06]  /*53d0*/  BAR.SYNC.DEFER_BLOCKING 0x0 ;  /* 0x0000000000007b1d */ /* 0x002fec0000010000 */
[----:B------:R1:W-:Y:S01]  /*53e0*/  UTMASTG.2D [UR8], [UR48] ;  /* 0x00000008300073b5 */ /* 0x0003e20008008000 */
[----:B------:R0:W-:Y:S01]  /*53f0*/  UTMACMDFLUSH ;  /* 0x00000000000079b7 */ /* 0x0001e20000000000 */
[----:B------:R-:W-:-:S04]  /*5400*/  DEPBAR.LE SB0, 0x0 ;  /* 0x000080000000791a */ /* 0x000fc80000000000 */
[----:B------:R-:W-:Y:S06]  /*5410*/  BAR.SYNC.DEFER_BLOCKING 0x0 ;  /* 0x0000000000007b1d */ /* 0x000fec0000010000 */
[----:B-1----:R-:W-:Y:S05]  /*5420*/  EXIT ;  /* 0x000000000000794d */ /* 0x002fea0003800000 */
.L_x_48:
[----:B------:R-:W1:Y:S02]  /*5430*/  SYNCS.PHASECHK.TRANS64.TRYWAIT P0, [UR22+0x60000], R0 ;  /* 0x06000000ff0075a7 */ /* 0x000e640008000156 */
[----:B-1----:R-:W-:Y:S05]  /*5440*/  @!P0 BRA `(.L_x_48) ;  /* 0xfffffffc00f88947 */ /* 0x002fea000383ffff */
[----:B------:R-:W-:Y:S05]  /*5450*/  BRA `(.L_x_50) ;  /* 0xffffffd800b07947 */ /* 0x000fea000383ffff */
.L_x_51:
[----:B------:R-:W-:-:S00]  /*5460*/  BRA `(.L_x_51) ;  /* 0xfffffffc00fc7947 */ /* 0x000fc0000383ffff */
[----:B------:R-:W-:-:S00]  /*5470*/  NOP ;  /* 0x0000000000007918 */ /* 0x000fc00000000000 */
        /* <DEDUP_REMOVED lines=8> */
.L_x_52:


//--------------------- .nv.shared.gluon_wgmma    --------------------------
	.section	.nv.shared.gluon_wgmma,"aw",@nobits
	.sectionflags	@""
	.align	16
	.zero		1024


//--------------------- .nv.shared.reserved.0     --------------------------
	.section	.nv.shared.reserved.0,"aw",@nobits
	.weak		__nv_reservedSMEM_offset_0_alias
	.size		__nv_reservedSMEM_offset_0_alias, 0, 0
	.other		__nv_reservedSMEM_offset_0_alias,@"STO_CUDA_RESERVED_SHARED STV_DEFAULT"
__nv_reservedSMEM_offset_0_alias:
	.zero		0


//--------------------- .nv.constant0.gluon_wgmma --------------------------
	.section	.nv.constant0.gluon_wgmma,"a",@progbits
	.sectionflags	@""
	.align	4
.nv.constant0.gluon_wgmma:
	.zero		608


//--------------------- SYMBOLS --------------------------

	.type		.nv.reservedSmem.offset0,@object
	.size		.nv.reservedSmem.offset0,0x4
